	.target	sm_100a

	.elftype	@"ET_EXEC"


//--------------------- .note.nv.tkinfo           --------------------------
	.section	.note.nv.tkinfo,"",@"SHT_NOTE"
	.sectionflags	@"SHF_NOTE_NV_TKINFO"
	.tkinfo
        /*0018*/ 	.word	0x00000002
        /*0030*/ 	.string	""
        /*0030*/ 	.string	"ptxas"
        /*0030*/ 	.string	"Cuda compilation tools, release 13.0, V13.0.88"
        /*0030*/ 	.string	"Build cuda_13.0.r13.0/compiler.36424714_0"
        /*0030*/ 	.string	"-arch sm_100a -m 64 "



//--------------------- .note.nv.cuinfo           --------------------------
	.section	.note.nv.cuinfo,"",@"SHT_NOTE"
	.sectionflags	@"SHF_NOTE_NV_CUINFO"
        /*0018*/ 	.short	0x0002
        /*001a*/ 	.short	0x0064
        /*001c*/ 	.short	0x0082
	.zero		2


//--------------------- .nv.info                  --------------------------
	.section	.nv.info,"",@"SHT_CUDA_INFO"
	.align	4


	//----- nvinfo : EIATTR_REGCOUNT
	.align		4
        /*0000*/ 	.byte	0x04, 0x2f
        /*0002*/ 	.short	(.L_19 - .L_18)
	.align		4
.L_18:
        /*0004*/ 	.word	index@(_ZN7cutlass13device_kernelINS_4gemm6kernel13GemmUniversalIN4cute5tupleIJiiiiEEENS1_10collective13CollectiveMmaINS1_35MainloopSm100TmaUmmaWarpSpecializedILi2ELi2ELi4ENS5_IJNS4_1CILi4EEESB_NSA_ILi1EEEEEEEENS5_IJNSA_ILi128EEESF_NSA_ILi64EEEEEENS_6half_tENS5_IJSC_llEEESI_SJ_NS4_8TiledMMAINS4_8MMA_AtomIJNS4_26SM100_MMA_F16BF16_2x1SM_SSISI_SI_fLi128ELi128ELNS4_4UMMA5MajorE1ELSO_1ELNSN_7ScaleInE0ELSP_0EEEEEENS4_6LayoutINS5_IJSC_SC_SC_EEENS5_IJNSA_ILi0EEESU_SU_EEEEENS5_IJNS4_10UnderscoreESX_SX_EEEEENS4_28SM100_TMA_2SM_LOAD_MULTICASTENS4_14ComposedLayoutINS4_7SwizzleILi3ELi4ELi3EEENS4_18smem_ptr_flag_bitsILi16EEENSS_INS5_IJSG_NSA_ILi8EEEEEENS5_IJSC_SG_EEEEEEEvNS4_8identityES10_S1A_vS1B_EENS_8epilogue10collective18CollectiveEpilogueINS1D_23Sm100TmaWarpSpecializedILi4ELi2ELi16ELb1ELb0EEEJNS5_IJSG_SF_SG_EEENS5_IJNSS_ISG_SC_EENSS_INS5_IJNSA_ILi16EEENSA_ILi2EEEEEES18_EEEEESI_NS5_IJlSC_lEEESI_S1P_NS1D_6fusion15FusionCallbacksIS1H_NS1Q_17LinearCombinationISI_fSI_fLNS_15FloatRoundStyleE2EEES1I_S1O_JEEENS4_5SM1004TMEM4LOAD26SM100_TMEM_LOAD_32dp32b16xENS4_13SM90_TMA_LOADENS11_INS12_ILi1ELi4ELi3EEES15_NSS_INS5_IJS16_S1K_EEENS5_IJS1K_SC_EEEEEEENS4_39AutoVectorizingCopyWithAssumedAlignmentILi128EEENS4_14SM90_TMA_STOREES25_S27_S27_EEEvvEEEEvNT_6ParamsE)
        /*0008*/ 	.word	0x0000005f


	//----- nvinfo : EIATTR_FRAME_SIZE
	.align		4
.L_19:
        /*000c*/ 	.byte	0x04, 0x11
        /*000e*/ 	.short	(.L_21 - .L_20)
	.align		4
.L_20:
        /*0010*/ 	.word	index@($__internal_2_$__cuda_sm10x_tcgen05_guardrail_trap_unallocated_columns_being_dealloced)
        /*0014*/ 	.word	0x00000000


	//----- nvinfo : EIATTR_FRAME_SIZE
	.align		4
.L_21:
        /*0018*/ 	.byte	0x04, 0x11
        /*001a*/ 	.short	(.L_23 - .L_22)
	.align		4
.L_22:
        /*001c*/ 	.word	index@($__internal_1_$__cuda_sm10x_tcgen05_guardrail_trap_phase_invalid_during_alloc)
        /*0020*/ 	.word	0x00000000


	//----- nvinfo : EIATTR_FRAME_SIZE
	.align		4
.L_23:
        /*0024*/ 	.byte	0x04, 0x11
        /*0026*/ 	.short	(.L_25 - .L_24)
	.align		4
.L_24:
        /*0028*/ 	.word	index@($__internal_0_$__cuda_sm10x_tcgen05_guardrail_trap_col_being_dealloced_not_returned_by_alloc)
        /*002c*/ 	.word	0x00000000


	//----- nvinfo : EIATTR_FRAME_SIZE
	.align		4
.L_25:
        /*0030*/ 	.byte	0x04, 0x11
        /*0032*/ 	.short	(.L_27 - .L_26)
	.align		4
.L_26:
        /*0034*/ 	.word	index@(_ZN7cutlass13device_kernelINS_4gemm6kernel13GemmUniversalIN4cute5tupleIJiiiiEEENS1_10collective13CollectiveMmaINS1_35MainloopSm100TmaUmmaWarpSpecializedILi2ELi2ELi4ENS5_IJNS4_1CILi4EEESB_NSA_ILi1EEEEEEEENS5_IJNSA_ILi128EEESF_NSA_ILi64EEEEEENS_6half_tENS5_IJSC_llEEESI_SJ_NS4_8TiledMMAINS4_8MMA_AtomIJNS4_26SM100_MMA_F16BF16_2x1SM_SSISI_SI_fLi128ELi128ELNS4_4UMMA5MajorE1ELSO_1ELNSN_7ScaleInE0ELSP_0EEEEEENS4_6LayoutINS5_IJSC_SC_SC_EEENS5_IJNSA_ILi0EEESU_SU_EEEEENS5_IJNS4_10UnderscoreESX_SX_EEEEENS4_28SM100_TMA_2SM_LOAD_MULTICASTENS4_14ComposedLayoutINS4_7SwizzleILi3ELi4ELi3EEENS4_18smem_ptr_flag_bitsILi16EEENSS_INS5_IJSG_NSA_ILi8EEEEEENS5_IJSC_SG_EEEEEEEvNS4_8identityES10_S1A_vS1B_EENS_8epilogue10collective18CollectiveEpilogueINS1D_23Sm100TmaWarpSpecializedILi4ELi2ELi16ELb1ELb0EEEJNS5_IJSG_SF_SG_EEENS5_IJNSS_ISG_SC_EENSS_INS5_IJNSA_ILi16EEENSA_ILi2EEEEEES18_EEEEESI_NS5_IJlSC_lEEESI_S1P_NS1D_6fusion15FusionCallbacksIS1H_NS1Q_17LinearCombinationISI_fSI_fLNS_15FloatRoundStyleE2EEES1I_S1O_JEEENS4_5SM1004TMEM4LOAD26SM100_TMEM_LOAD_32dp32b16xENS4_13SM90_TMA_LOADENS11_INS12_ILi1ELi4ELi3EEES15_NSS_INS5_IJS16_S1K_EEENS5_IJS1K_SC_EEEEEEENS4_39AutoVectorizingCopyWithAssumedAlignmentILi128EEENS4_14SM90_TMA_STOREES25_S27_S27_EEEvvEEEEvNT_6ParamsE)
        /*0038*/ 	.word	0x00000000


	//----- nvinfo : EIATTR_MIN_STACK_SIZE
	.align		4
.L_27:
        /*003c*/ 	.byte	0x04, 0x12
        /*003e*/ 	.short	(.L_29 - .L_28)
	.align		4
.L_28:
        /*0040*/ 	.word	index@(_ZN7cutlass13device_kernelINS_4gemm6kernel13GemmUniversalIN4cute5tupleIJiiiiEEENS1_10collective13CollectiveMmaINS1_35MainloopSm100TmaUmmaWarpSpecializedILi2ELi2ELi4ENS5_IJNS4_1CILi4EEESB_NSA_ILi1EEEEEEEENS5_IJNSA_ILi128EEESF_NSA_ILi64EEEEEENS_6half_tENS5_IJSC_llEEESI_SJ_NS4_8TiledMMAINS4_8MMA_AtomIJNS4_26SM100_MMA_F16BF16_2x1SM_SSISI_SI_fLi128ELi128ELNS4_4UMMA5MajorE1ELSO_1ELNSN_7ScaleInE0ELSP_0EEEEEENS4_6LayoutINS5_IJSC_SC_SC_EEENS5_IJNSA_ILi0EEESU_SU_EEEEENS5_IJNS4_10UnderscoreESX_SX_EEEEENS4_28SM100_TMA_2SM_LOAD_MULTICASTENS4_14ComposedLayoutINS4_7SwizzleILi3ELi4ELi3EEENS4_18smem_ptr_flag_bitsILi16EEENSS_INS5_IJSG_NSA_ILi8EEEEEENS5_IJSC_SG_EEEEEEEvNS4_8identityES10_S1A_vS1B_EENS_8epilogue10collective18CollectiveEpilogueINS1D_23Sm100TmaWarpSpecializedILi4ELi2ELi16ELb1ELb0EEEJNS5_IJSG_SF_SG_EEENS5_IJNSS_ISG_SC_EENSS_INS5_IJNSA_ILi16EEENSA_ILi2EEEEEES18_EEEEESI_NS5_IJlSC_lEEESI_S1P_NS1D_6fusion15FusionCallbacksIS1H_NS1Q_17LinearCombinationISI_fSI_fLNS_15FloatRoundStyleE2EEES1I_S1O_JEEENS4_5SM1004TMEM4LOAD26SM100_TMEM_LOAD_32dp32b16xENS4_13SM90_TMA_LOADENS11_INS12_ILi1ELi4ELi3EEES15_NSS_INS5_IJS16_S1K_EEENS5_IJS1K_SC_EEEEEEENS4_39AutoVectorizingCopyWithAssumedAlignmentILi128EEENS4_14SM90_TMA_STOREES25_S27_S27_EEEvvEEEEvNT_6ParamsE)
        /*0044*/ 	.word	0x00000000
.L_29:


//--------------------- .nv.compat                --------------------------
	.section	.nv.compat,"",@"SHT_CUDA_COMPAT_INFO"
	.align	4
        /*0000*/ 	.byte	0x02, 0x09, 0x01, 0x00, 0x02, 0x02, 0x02, 0x00, 0x02, 0x05, 0x05, 0x00, 0x03, 0x07, 0x01, 0x01
        /*0010*/ 	.byte	0x02, 0x03, 0x01, 0x00, 0x02, 0x06, 0x01, 0x00, 0x04, 0x0b, 0x08, 0x00, 0x09, 0x00, 0x00, 0x00
        /*0020*/ 	.byte	0x00, 0x00, 0x00, 0x00


//--------------------- .nv.info._ZN7cutlass13device_kernelINS_4gemm6kernel13GemmUniversalIN4cute5tupleIJiiiiEEENS1_10collective13CollectiveMmaINS1_35MainloopSm100TmaUmmaWarpSpecializedILi2ELi2ELi4ENS5_IJNS4_1CILi4EEESB_NSA_ILi1EEEEEEEENS5_IJNSA_ILi128EEESF_NSA_ILi64EEEEEENS_6half_tENS5_IJSC_llEEESI_SJ_NS4_8TiledMMAINS4_8MMA_AtomIJNS4_26SM100_MMA_F16BF16_2x1SM_SSISI_SI_fLi128ELi128ELNS4_4UMMA5MajorE1ELSO_1ELNSN_7ScaleInE0ELSP_0EEEEEENS4_6LayoutINS5_IJSC_SC_SC_EEENS5_IJNSA_ILi0EEESU_SU_EEEEENS5_IJNS4_10UnderscoreESX_SX_EEEEENS4_28SM100_TMA_2SM_LOAD_MULTICASTENS4_14ComposedLayoutINS4_7SwizzleILi3ELi4ELi3EEENS4_18smem_ptr_flag_bitsILi16EEENSS_INS5_IJSG_NSA_ILi8EEEEEENS5_IJSC_SG_EEEEEEEvNS4_8identityES10_S1A_vS1B_EENS_8epilogue10collective18CollectiveEpilogueINS1D_23Sm100TmaWarpSpecializedILi4ELi2ELi16ELb1ELb0EEEJNS5_IJSG_SF_SG_EEENS5_IJNSS_ISG_SC_EENSS_INS5_IJNSA_ILi16EEENSA_ILi2EEEEEES18_EEEEESI_NS5_IJlSC_lEEESI_S1P_NS1D_6fusion15FusionCallbacksIS1H_NS1Q_17LinearCombinationISI_fSI_fLNS_15FloatRoundStyleE2EEES1I_S1O_JEEENS4_5SM1004TMEM4LOAD26SM100_TMEM_LOAD_32dp32b16xENS4_13SM90_TMA_LOADENS11_INS12_ILi1ELi4ELi3EEES15_NSS_INS5_IJS16_S1K_EEENS5_IJS1K_SC_EEEEEEENS4_39AutoVectorizingCopyWithAssumedAlignmentILi128EEENS4_14SM90_TMA_STOREES25_S27_S27_EEEvvEEEEvNT_6ParamsE --------------------------
	.section	.nv.info._ZN7cutlass13device_kernelINS_4gemm6kernel13GemmUniversalIN4cute5tupleIJiiiiEEENS1_10collective13CollectiveMmaINS1_35MainloopSm100TmaUmmaWarpSpecializedILi2ELi2ELi4ENS5_IJNS4_1CILi4EEESB_NSA_ILi1EEEEEEEENS5_IJNSA_ILi128EEESF_NSA_ILi64EEEEEENS_6half_tENS5_IJSC_llEEESI_SJ_NS4_8TiledMMAINS4_8MMA_AtomIJNS4_26SM100_MMA_F16BF16_2x1SM_SSISI_SI_fLi128ELi128ELNS4_4UMMA5MajorE1ELSO_1ELNSN_7ScaleInE0ELSP_0EEEEEENS4_6LayoutINS5_IJSC_SC_SC_EEENS5_IJNSA_ILi0EEESU_SU_EEEEENS5_IJNS4_10UnderscoreESX_SX_EEEEENS4_28SM100_TMA_2SM_LOAD_MULTICASTENS4_14ComposedLayoutINS4_7SwizzleILi3ELi4ELi3EEENS4_18smem_ptr_flag_bitsILi16EEENSS_INS5_IJSG_NSA_ILi8EEEEEENS5_IJSC_SG_EEEEEEEvNS4_8identityES10_S1A_vS1B_EENS_8epilogue10collective18CollectiveEpilogueINS1D_23Sm100TmaWarpSpecializedILi4ELi2ELi16ELb1ELb0EEEJNS5_IJSG_SF_SG_EEENS5_IJNSS_ISG_SC_EENSS_INS5_IJNSA_ILi16EEENSA_ILi2EEEEEES18_EEEEESI_NS5_IJlSC_lEEESI_S1P_NS1D_6fusion15FusionCallbacksIS1H_NS1Q_17LinearCombinationISI_fSI_fLNS_15FloatRoundStyleE2EEES1I_S1O_JEEENS4_5SM1004TMEM4LOAD26SM100_TMEM_LOAD_32dp32b16xENS4_13SM90_TMA_LOADENS11_INS12_ILi1ELi4ELi3EEES15_NSS_INS5_IJS16_S1K_EEENS5_IJS1K_SC_EEEEEEENS4_39AutoVectorizingCopyWithAssumedAlignmentILi128EEENS4_14SM90_TMA_STOREES25_S27_S27_EEEvvEEEEvNT_6ParamsE,"",@"SHT_CUDA_INFO"
	.sectionflags	@""
	.align	4


	//----- nvinfo : EIATTR_CUDA_API_VERSION
	.align		4
        /*0000*/ 	.byte	0x04, 0x37
        /*0002*/ 	.short	(.L_31 - .L_30)
.L_30:
        /*0004*/ 	.word	0x00000082


	//----- nvinfo : EIATTR_KPARAM_INFO
	.align		4
.L_31:
        /*0008*/ 	.byte	0x04, 0x17
        /*000a*/ 	.short	(.L_33 - .L_32)
.L_32:
        /*000c*/ 	.word	0x00000000
        /*0010*/ 	.short	0x0000
        /*0012*/ 	.short	0x0000
        /*0014*/ 	.byte	0x00, 0xf0, 0x01, 0x20


	//----- nvinfo : EIATTR_AT_ENTRY_FRAGMENTS
	.align		4
.L_33:
        /*0018*/ 	.byte	0x04, 0x4f
        /*001a*/ 	.short	(.L_35 - .L_34)


	//   ....[0]....
.L_34:
        /*001c*/ 	.word	0x00000007


	//----- nvinfo : EIATTR_RESERVED_SMEM_USED
	.align		4
.L_35:
        /*0020*/ 	.byte	0x01, 0x41
	.zero		2


	//----- nvinfo : EIATTR_SPARSE_MMA_MASK
	.align		4
        /*0024*/ 	.byte	0x03, 0x50
        /*0026*/ 	.short	0x0000


	//----- nvinfo : EIATTR_TCGEN05_2CTA_USED
	.align		4
        /*0028*/ 	.byte	0x01, 0x52
	.zero		2


	//----- nvinfo : EIATTR_MAXREG_COUNT
	.align		4
        /*002c*/ 	.byte	0x03, 0x1b
        /*002e*/ 	.short	0x00ff


	//----- nvinfo : EIATTR_NUM_BARRIERS
	.align		4
        /*0030*/ 	.byte	0x02, 0x4c
        /*0032*/ 	.byte	0x07
	.zero		1


	//----- nvinfo : EIATTR_EXTERNS
	.align		4
        /*0034*/ 	.byte	0x04, 0x0f
        /*0036*/ 	.short	(.L_37 - .L_36)


	//   ....[0]....
	.align		4
.L_36:
        /*0038*/ 	.word	index@(__assertfail)


	//----- nvinfo : EIATTR_MERCURY_ISA_VERSION
	.align		4
.L_37:
        /*003c*/ 	.byte	0x03, 0x5f
        /*003e*/ 	.short	0x0101


	//----- nvinfo : EIATTR_INT_WARP_WIDE_INSTR_OFFSETS
	.align		4
        /*0040*/ 	.byte	0x04, 0x31
        /*0042*/ 	.short	(.L_39 - .L_38)


	//   ....[0]....
.L_38:
        /*0044*/ 	.word	0x00000d10


	//   ....[1]....
        /*0048*/ 	.word	0x00000db0


	//   ....[2]....
        /*004c*/ 	.word	0x00002560


	//   ....[3]....
        /*0050*/ 	.word	0x00004300


	//   ....[4]....
        /*0054*/ 	.word	0x00004320


	//   ....[5]....
        /*0058*/ 	.word	0x00004350


	//   ....[6]....
        /*005c*/ 	.word	0x00004c60


	//   ....[7]....
        /*0060*/ 	.word	0x00004c80


	//   ....[8]....
        /*0064*/ 	.word	0x00004d50


	//   ....[9]....
        /*0068*/ 	.word	0x00004e30


	//   ....[10]....
        /*006c*/ 	.word	0x00004e50


	//   ....[11]....
        /*0070*/ 	.word	0x00004f10


	//   ....[12]....
        /*0074*/ 	.word	0x00005010


	//   ....[13]....
        /*0078*/ 	.word	0x00005030


	//   ....[14]....
        /*007c*/ 	.word	0x00005160


	//   ....[15]....
        /*0080*/ 	.word	0x000052e0


	//   ....[16]....
        /*0084*/ 	.word	0x000052f0


	//   ....[17]....
        /*0088*/ 	.word	0x00005410


	//----- nvinfo : EIATTR_COOP_GROUP_MASK_REGIDS
	.align		4
.L_39:
        /*008c*/ 	.byte	0x04, 0x29
        /*008e*/ 	.short	(.L_41 - .L_40)


	//   ....[0]....
.L_40:
        /*0090*/ 	.word	0xffffffff


	//   ....[1]....
        /*0094*/ 	.word	0xffffffff


	//   ....[2]....
        /*0098*/ 	.word	0xffffffff


	//   ....[3]....
        /*009c*/ 	.word	0xffffffff


	//   ....[4]....
        /*00a0*/ 	.word	0xffffffff


	//   ....[5]....
        /*00a4*/ 	.word	0xffffffff


	//   ....[6]....
        /*00a8*/ 	.word	0xffffffff


	//   ....[7]....
        /*00ac*/ 	.word	0xffffffff


	//   ....[8]....
        /*00b0*/ 	.word	0xffffffff


	//   ....[9]....
        /*00b4*/ 	.word	0xffffffff


	//   ....[10]....
        /*00b8*/ 	.word	0xffffffff


	//   ....[11]....
        /*00bc*/ 	.word	0xffffffff


	//   ....[12]....
        /*00c0*/ 	.word	0xffffffff


	//   ....[13]....
        /*00c4*/ 	.word	0xffffffff


	//----- nvinfo : EIATTR_COOP_GROUP_INSTR_OFFSETS
	.align		4
.L_41:
        /*00c8*/ 	.byte	0x04, 0x28
        /*00ca*/ 	.short	(.L_43 - .L_42)


	//   ....[0]....
.L_42:
        /*00cc*/ 	.word	0x000000c0


	//   ....[1]....
        /*00d0*/ 	.word	0x00000500


	//   ....[2]....
        /*00d4*/ 	.word	0x00000680


	//   ....[3]....
        /*00d8*/ 	.word	0x00000810


	//   ....[4]....
        /*00dc*/ 	.word	0x00000900


	//   ....[5]....
        /*00e0*/ 	.word	0x00000a60


	//   ....[6]....
        /*00e4*/ 	.word	0x00000bf0


	//   ....[7]....
        /*00e8*/ 	.word	0x00000e30


	//   ....[8]....
        /*00ec*/ 	.word	0x00002440


	//   ....[9]....
        /*00f0*/ 	.word	0x00003100


	//   ....[10]....
        /*00f4*/ 	.word	0x000035d0


	//   ....[11]....
        /*00f8*/ 	.word	0x00003600


	//   ....[12]....
        /*00fc*/ 	.word	0x00004200


	//   ....[13]....
        /*0100*/ 	.word	0x00004410


	//----- nvinfo : EIATTR_VRC_CTA_INIT_COUNT
	.align		4
.L_43:
        /*0104*/ 	.byte	0x02, 0x4a
        /*0106*/ 	.byte	0x80
	.zero		1


	//----- nvinfo : EIATTR_SYSCALL_OFFSETS
	.align		4
        /*0108*/ 	.byte	0x04, 0x46
        /*010a*/ 	.short	(.L_45 - .L_44)


	//   ....[0]....
.L_44:
        /*010c*/ 	.word	0x00005f50


	//   ....[1]....
        /*0110*/ 	.word	0x00006040


	//   ....[2]....
        /*0114*/ 	.word	0x00006740


	//   ....[3]....
        /*0118*/ 	.word	0x00007060


	//   ....[4]....
        /*011c*/ 	.word	0x00007920


	//   ....[5]....
        /*0120*/ 	.word	0x000081e0


	//----- nvinfo : EIATTR_MBARRIER_INSTR_OFFSETS
	.align		4
.L_45:
        /*0124*/ 	.byte	0x04, 0x39
        /*0126*/ 	.short	(.L_47 - .L_46)


	//   ....[0]....
.L_46:
        /*0128*/ 	.word	0x00000630
        /*012c*/ 	.word	0x000000ff
        /*0130*/ 	.word	0x00000000
        /*0134*/ 	.short	0x0100
        /*0136*/ 	.byte	0x07
	.zero		1


	//   ....[1]....
        /*0138*/ 	.word	0x00000640
        /*013c*/ 	.word	0x000000ff
        /*0140*/ 	.word	0x00000010
        /*0144*/ 	.short	0x0100
        /*0146*/ 	.byte	0x07
	.zero		1


	//   ....[2]....
        /*0148*/ 	.word	0x00000650
        /*014c*/ 	.word	0x000000ff
        /*0150*/ 	.word	0x00000008
        /*0154*/ 	.short	0x0100
        /*0156*/ 	.byte	0x07
	.zero		1


	//   ....[3]....
        /*0158*/ 	.word	0x00000660
        /*015c*/ 	.word	0x000000ff
        /*0160*/ 	.word	0x00000018
        /*0164*/ 	.short	0x0100
        /*0166*/ 	.byte	0x07
	.zero		1


	//   ....[4]....
        /*0168*/ 	.word	0x00000780
        /*016c*/ 	.word	0x000000ff
        /*0170*/ 	.word	0x00000020
        /*0174*/ 	.short	0x0100
        /*0176*/ 	.byte	0x07
	.zero		1


	//   ....[5]....
        /*0178*/ 	.word	0x00000790
        /*017c*/ 	.word	0x000000ff
        /*0180*/ 	.word	0x00000040
        /*0184*/ 	.short	0x0100
        /*0186*/ 	.byte	0x07
	.zero		1


	//   ....[6]....
        /*0188*/ 	.word	0x000007a0
        /*018c*/ 	.word	0x000000ff
        /*0190*/ 	.word	0x00000028
        /*0194*/ 	.short	0x0100
        /*0196*/ 	.byte	0x07
	.zero		1


	//   ....[7]....
        /*0198*/ 	.word	0x000007b0
        /*019c*/ 	.word	0x000000ff
        /*01a0*/ 	.word	0x00000048
        /*01a4*/ 	.short	0x0100
        /*01a6*/ 	.byte	0x07
	.zero		1


	//   ....[8]....
        /*01a8*/ 	.word	0x000007c0
        /*01ac*/ 	.word	0x000000ff
        /*01b0*/ 	.word	0x00000030
        /*01b4*/ 	.short	0x0100
        /*01b6*/ 	.byte	0x07
	.zero		1


	//   ....[9]....
        /*01b8*/ 	.word	0x000007d0
        /*01bc*/ 	.word	0x000000ff
        /*01c0*/ 	.word	0x00000050
        /*01c4*/ 	.short	0x0100
        /*01c6*/ 	.byte	0x07
	.zero		1


	//   ....[10]....
        /*01c8*/ 	.word	0x000007e0
        /*01cc*/ 	.word	0x000000ff
        /*01d0*/ 	.word	0x00000038
        /*01d4*/ 	.short	0x0100
        /*01d6*/ 	.byte	0x07
	.zero		1


	//   ....[11]....
        /*01d8*/ 	.word	0x000007f0
        /*01dc*/ 	.word	0x000000ff
        /*01e0*/ 	.word	0x00000058
        /*01e4*/ 	.short	0x0100
        /*01e6*/ 	.byte	0x07
	.zero		1


	//   ....[12]....
        /*01e8*/ 	.word	0x000008d0
        /*01ec*/ 	.word	0x000000ff
        /*01f0*/ 	.word	0x00000060
        /*01f4*/ 	.short	0x0100
        /*01f6*/ 	.byte	0x05
	.zero		1


	//   ....[13]....
        /*01f8*/ 	.word	0x000008e0
        /*01fc*/ 	.word	0x000000ff
        /*0200*/ 	.word	0x00000068
        /*0204*/ 	.short	0x0100
        /*0206*/ 	.byte	0x05
	.zero		1


	//   ....[14]....
        /*0208*/ 	.word	0x00000a10
        /*020c*/ 	.word	0x000000ff
        /*0210*/ 	.word	0x00000070
        /*0214*/ 	.short	0x0100
        /*0216*/ 	.byte	0x05
	.zero		1


	//   ....[15]....
        /*0218*/ 	.word	0x00000a20
        /*021c*/ 	.word	0x000000ff
        /*0220*/ 	.word	0x00000080
        /*0224*/ 	.short	0x0100
        /*0226*/ 	.byte	0x05
	.zero		1


	//   ....[16]....
        /*0228*/ 	.word	0x00000a30
        /*022c*/ 	.word	0x000000ff
        /*0230*/ 	.word	0x00000078
        /*0234*/ 	.short	0x0100
        /*0236*/ 	.byte	0x05
	.zero		1


	//   ....[17]....
        /*0238*/ 	.word	0x00000a40
        /*023c*/ 	.word	0x000000ff
        /*0240*/ 	.word	0x00000088
        /*0244*/ 	.short	0x0100
        /*0246*/ 	.byte	0x05
	.zero		1


	//   ....[18]....
        /*0248*/ 	.word	0x00000b60
        /*024c*/ 	.word	0x000000ff
        /*0250*/ 	.word	0x00000090
        /*0254*/ 	.short	0x0100
        /*0256*/ 	.byte	0x07
	.zero		1


	//   ....[19]....
        /*0258*/ 	.word	0x00000b70
        /*025c*/ 	.word	0x000000ff
        /*0260*/ 	.word	0x000000b0
        /*0264*/ 	.short	0x0100
        /*0266*/ 	.byte	0x07
	.zero		1


	//   ....[20]....
        /*0268*/ 	.word	0x00000b80
        /*026c*/ 	.word	0x000000ff
        /*0270*/ 	.word	0x00000098
        /*0274*/ 	.short	0x0100
        /*0276*/ 	.byte	0x07
	.zero		1


	//   ....[21]....
        /*0278*/ 	.word	0x00000b90
        /*027c*/ 	.word	0x000000ff
        /*0280*/ 	.word	0x000000b8
        /*0284*/ 	.short	0x0100
        /*0286*/ 	.byte	0x07
	.zero		1


	//   ....[22]....
        /*0288*/ 	.word	0x00000ba0
        /*028c*/ 	.word	0x000000ff
        /*0290*/ 	.word	0x000000a0
        /*0294*/ 	.short	0x0100
        /*0296*/ 	.byte	0x07
	.zero		1


	//   ....[23]....
        /*0298*/ 	.word	0x00000bb0
        /*029c*/ 	.word	0x000000ff
        /*02a0*/ 	.word	0x000000c0
        /*02a4*/ 	.short	0x0100
        /*02a6*/ 	.byte	0x07
	.zero		1


	//   ....[24]....
        /*02a8*/ 	.word	0x00000bc0
        /*02ac*/ 	.word	0x000000ff
        /*02b0*/ 	.word	0x000000a8
        /*02b4*/ 	.short	0x0100
        /*02b6*/ 	.byte	0x07
	.zero		1


	//   ....[25]....
        /*02b8*/ 	.word	0x00000bd0
        /*02bc*/ 	.word	0x000000ff
        /*02c0*/ 	.word	0x000000c8
        /*02c4*/ 	.short	0x0100
        /*02c6*/ 	.byte	0x07
	.zero		1


	//   ....[26]....
        /*02c8*/ 	.word	0x00000cc0
        /*02cc*/ 	.word	0x000000ff
        /*02d0*/ 	.word	0x000000d0
        /*02d4*/ 	.short	0x0100
        /*02d6*/ 	.byte	0x05
	.zero		1


	//   ....[27]....
        /*02d8*/ 	.word	0x00000cd0
        /*02dc*/ 	.word	0x000000ff
        /*02e0*/ 	.word	0x000000e0
        /*02e4*/ 	.short	0x0100
        /*02e6*/ 	.byte	0x05
	.zero		1


	//   ....[28]....
        /*02e8*/ 	.word	0x00000ce0
        /*02ec*/ 	.word	0x000000ff
        /*02f0*/ 	.word	0x000000d8
        /*02f4*/ 	.short	0x0100
        /*02f6*/ 	.byte	0x05
	.zero		1


	//   ....[29]....
        /*02f8*/ 	.word	0x00000cf0
        /*02fc*/ 	.word	0x000000ff
        /*0300*/ 	.word	0x000000e8
        /*0304*/ 	.short	0x0100
        /*0306*/ 	.byte	0x05
	.zero		1


	//   ....[30]....
        /*0308*/ 	.word	0x00000df0
        /*030c*/ 	.word	0x000000ff
        /*0310*/ 	.word	0x000000f0
        /*0314*/ 	.short	0x0100
        /*0316*/ 	.byte	0x04
	.zero		1


	//   ....[31]....
        /*0318*/ 	.word	0x00001b40
        /*031c*/ 	.word	0x00000003
        /*0320*/ 	.word	0x000000e0
        /*0324*/ 	.short	0x010a
        /*0326*/ 	.byte	0xff
	.zero		1


	//   ....[32]....
        /*0328*/ 	.word	0x00001b70
        /*032c*/ 	.word	0x00000003
        /*0330*/ 	.word	0x000000d0
        /*0334*/ 	.short	0x0101
        /*0336*/ 	.byte	0xff
	.zero		1


	//   ....[33]....
        /*0338*/ 	.word	0x00001c70
        /*033c*/ 	.word	0x000000ff
        /*0340*/ 	.word	0x00000010
        /*0344*/ 	.short	0x010a
        /*0346*/ 	.byte	0x08
	.zero		1


	//   ....[34]....
        /*0348*/ 	.word	0x00001d40
        /*034c*/ 	.word	0x000000ff
        /*0350*/ 	.word	0x00000010
        /*0354*/ 	.short	0x010a
        /*0356*/ 	.byte	0x21
	.zero		1


	//   ....[35]....
        /*0358*/ 	.word	0x00001ef0
        /*035c*/ 	.word	0x000000ff
        /*0360*/ 	.word	0x00000010
        /*0364*/ 	.short	0x010a
        /*0366*/ 	.byte	0x08
	.zero		1


	//   ....[36]....
        /*0368*/ 	.word	0x00002040
        /*036c*/ 	.word	0x000000ff
        /*0370*/ 	.word	0x00000068
        /*0374*/ 	.short	0x0101
        /*0376*/ 	.byte	0x06
	.zero		1


	//   ....[37]....
        /*0378*/ 	.word	0x00002060
        /*037c*/ 	.word	0x000000ff
        /*0380*/ 	.word	0x00000010
        /*0384*/ 	.short	0x010a
        /*0386*/ 	.byte	0x08
	.zero		1


	//   ....[38]....
        /*0388*/ 	.word	0x000020e0
        /*038c*/ 	.word	0x000000ff
        /*0390*/ 	.word	0x00000010
        /*0394*/ 	.short	0x010a
        /*0396*/ 	.byte	0x21
	.zero		1


	//   ....[39]....
        /*0398*/ 	.word	0x00002220
        /*039c*/ 	.word	0x000000ff
        /*03a0*/ 	.word	0x00000010
        /*03a4*/ 	.short	0x010a
        /*03a6*/ 	.byte	0x08
	.zero		1


	//   ....[40]....
        /*03a8*/ 	.word	0x00002470
        /*03ac*/ 	.word	0x00000002
        /*03b0*/ 	.word	0x00000070
        /*03b4*/ 	.short	0x010a
        /*03b6*/ 	.byte	0xff
	.zero		1


	//   ....[41]....
        /*03b8*/ 	.word	0x00002530
        /*03bc*/ 	.word	0x00000002
        /*03c0*/ 	.word	0x00000000
        /*03c4*/ 	.short	0x0101
        /*03c6*/ 	.byte	0xff
	.zero		1


	//   ....[42]....
        /*03c8*/ 	.word	0x00002a90
        /*03cc*/ 	.word	0x000000ff
        /*03d0*/ 	.word	0x00000000
        /*03d4*/ 	.short	0x010a
        /*03d6*/ 	.byte	0x04
	.zero		1


	//   ....[43]....
        /*03d8*/ 	.word	0x00002b30
        /*03dc*/ 	.word	0x00000000
        /*03e0*/ 	.word	0x00000000
        /*03e4*/ 	.short	0x010a
        /*03e6*/ 	.byte	0xff
	.zero		1


	//   ....[44]....
        /*03e8*/ 	.word	0x00002c60
        /*03ec*/ 	.word	0x00000000
        /*03f0*/ 	.word	0x000000d0
        /*03f4*/ 	.short	0x010a
        /*03f6*/ 	.byte	0xff
	.zero		1


	//   ....[45]....
        /*03f8*/ 	.word	0x00002cd0
        /*03fc*/ 	.word	0x00000004
        /*0400*/ 	.word	0x00000000
        /*0404*/ 	.short	0x0101
        /*0406*/ 	.byte	0xff
	.zero		1


	//   ....[46]....
        /*0408*/ 	.word	0x00002cf0
        /*040c*/ 	.word	0x000000ff
        /*0410*/ 	.word	0x00000080
        /*0414*/ 	.short	0x010a
        /*0416*/ 	.byte	0x05
	.zero		1


	//   ....[47]....
        /*0418*/ 	.word	0x00002e10
        /*041c*/ 	.word	0x00000000
        /*0420*/ 	.word	0x00000070
        /*0424*/ 	.short	0x010a
        /*0426*/ 	.byte	0xff
	.zero		1


	//   ....[48]....
        /*0428*/ 	.word	0x00002f10
        /*042c*/ 	.word	0x00000000
        /*0430*/ 	.word	0x00000000
        /*0434*/ 	.short	0x0101
        /*0436*/ 	.byte	0xff
	.zero		1


	//   ....[49]....
        /*0438*/ 	.word	0x00002fa0
        /*043c*/ 	.word	0x000000ff
        /*0440*/ 	.word	0x00000080
        /*0444*/ 	.short	0x0106
        /*0446*/ 	.byte	0x05
	.zero		1


	//   ....[50]....
        /*0448*/ 	.word	0x00002fc0
        /*044c*/ 	.word	0x000000ff
        /*0450*/ 	.word	0x00000080
        /*0454*/ 	.short	0x010a
        /*0456*/ 	.byte	0x05
	.zero		1


	//   ....[51]....
        /*0458*/ 	.word	0x00003050
        /*045c*/ 	.word	0x000000ff
        /*0460*/ 	.word	0x00000080
        /*0464*/ 	.short	0x0106
        /*0466*/ 	.byte	0x04
	.zero		1


	//   ....[52]....
        /*0468*/ 	.word	0x00003090
        /*046c*/ 	.word	0x00000000
        /*0470*/ 	.word	0x00000080
        /*0474*/ 	.short	0x010a
        /*0476*/ 	.byte	0xff
	.zero		1


	//   ....[53]....
        /*0478*/ 	.word	0x000032d0
        /*047c*/ 	.word	0x000000ff
        /*0480*/ 	.word	0x00000008
        /*0484*/ 	.short	0x010a
        /*0486*/ 	.byte	0x04
	.zero		1


	//   ....[54]....
        /*0488*/ 	.word	0x000032f0
        /*048c*/ 	.word	0x000000ff
        /*0490*/ 	.word	0x00000008
        /*0494*/ 	.short	0x010a
        /*0496*/ 	.byte	0x04
	.zero		1


	//   ....[55]....
        /*0498*/ 	.word	0x00003480
        /*049c*/ 	.word	0x000000ff
        /*04a0*/ 	.word	0x00000008
        /*04a4*/ 	.short	0x010a
        /*04a6*/ 	.byte	0x04
	.zero		1


	//   ....[56]....
        /*04a8*/ 	.word	0x000034a0
        /*04ac*/ 	.word	0x000000ff
        /*04b0*/ 	.word	0x00000008
        /*04b4*/ 	.short	0x010a
        /*04b6*/ 	.byte	0x04
	.zero		1


	//   ....[57]....
        /*04b8*/ 	.word	0x00003560
        /*04bc*/ 	.word	0x000000ff
        /*04c0*/ 	.word	0x00000000
        /*04c4*/ 	.short	0x0101
        /*04c6*/ 	.byte	0x05
	.zero		1


	//   ....[58]....
        /*04c8*/ 	.word	0x00003880
        /*04cc*/ 	.word	0x00000000
        /*04d0*/ 	.word	0x00000070
        /*04d4*/ 	.short	0x010a
        /*04d6*/ 	.byte	0xff
	.zero		1


	//   ....[59]....
        /*04d8*/ 	.word	0x00003940
        /*04dc*/ 	.word	0x00000000
        /*04e0*/ 	.word	0x00000000
        /*04e4*/ 	.short	0x0101
        /*04e6*/ 	.byte	0xff
	.zero		1


	//   ....[60]....
        /*04e8*/ 	.word	0x00003a00
        /*04ec*/ 	.word	0x000000ff
        /*04f0*/ 	.word	0x00000000
        /*04f4*/ 	.short	0x010a
        /*04f6*/ 	.byte	0x06
	.zero		1


	//   ....[61]....
        /*04f8*/ 	.word	0x00003a10
        /*04fc*/ 	.word	0x000000ff
        /*0500*/ 	.word	0x000000b0
        /*0504*/ 	.short	0x010a
        /*0506*/ 	.byte	0x07
	.zero		1


	//   ....[62]....
        /*0508*/ 	.word	0x00003ac0
        /*050c*/ 	.word	0x000000ff
        /*0510*/ 	.word	0x00000000
        /*0514*/ 	.short	0x010a
        /*0516*/ 	.byte	0x06
	.zero		1


	//   ....[63]....
        /*0518*/ 	.word	0x00003bf0
        /*051c*/ 	.word	0x000000ff
        /*0520*/ 	.word	0x00000000
        /*0524*/ 	.short	0x010a
        /*0526*/ 	.byte	0x1e
	.zero		1


	//   ....[64]....
        /*0528*/ 	.word	0x00003ef0
        /*052c*/ 	.word	0x000000ff
        /*0530*/ 	.word	0x00000000
        /*0534*/ 	.short	0x010a
        /*0536*/ 	.byte	0x07
	.zero		1


	//   ....[65]....
        /*0538*/ 	.word	0x00003f80
        /*053c*/ 	.word	0x000000ff
        /*0540*/ 	.word	0x00000000
        /*0544*/ 	.short	0x010a
        /*0546*/ 	.byte	0x07
	.zero		1


	//   ....[66]....
        /*0548*/ 	.word	0x00004010
        /*054c*/ 	.word	0x000000ff
        /*0550*/ 	.word	0x00000000
        /*0554*/ 	.short	0x010a
        /*0556*/ 	.byte	0x07
	.zero		1


	//   ....[67]....
        /*0558*/ 	.word	0x000040b0
        /*055c*/ 	.word	0x00000000
        /*0560*/ 	.word	0x00000000
        /*0564*/ 	.short	0x010a
        /*0566*/ 	.byte	0xff
	.zero		1


	//   ....[68]....
        /*0568*/ 	.word	0x000040f0
        /*056c*/ 	.word	0x00000000
        /*0570*/ 	.word	0x00000000
        /*0574*/ 	.short	0x010a
        /*0576*/ 	.byte	0xff
	.zero		1


	//   ....[69]....
        /*0578*/ 	.word	0x00004160
        /*057c*/ 	.word	0x000000ff
        /*0580*/ 	.word	0x00000000
        /*0584*/ 	.short	0x0101
        /*0586*/ 	.byte	0x06
	.zero		1


	//   ....[70]....
        /*0588*/ 	.word	0x000041a0
        /*058c*/ 	.word	0x000000ff
        /*0590*/ 	.word	0x000000f0
        /*0594*/ 	.short	0x010a
        /*0596*/ 	.byte	0x05
	.zero		1


	//   ....[71]....
        /*0598*/ 	.word	0x000041f0
        /*059c*/ 	.word	0x000000ff
        /*05a0*/ 	.word	0x00000000
        /*05a4*/ 	.short	0x0101
        /*05a6*/ 	.byte	0x06
	.zero		1


	//   ....[72]....
        /*05a8*/ 	.word	0x00004600
        /*05ac*/ 	.word	0x00000000
        /*05b0*/ 	.word	0x00000070
        /*05b4*/ 	.short	0x010a
        /*05b6*/ 	.byte	0xff
	.zero		1


	//   ....[73]....
        /*05b8*/ 	.word	0x000046c0
        /*05bc*/ 	.word	0x00000000
        /*05c0*/ 	.word	0x00000000
        /*05c4*/ 	.short	0x0101
        /*05c6*/ 	.byte	0xff
	.zero		1


	//   ....[74]....
        /*05c8*/ 	.word	0x000049e0
        /*05cc*/ 	.word	0x000000ff
        /*05d0*/ 	.word	0x00000068
        /*05d4*/ 	.short	0x010a
        /*05d6*/ 	.byte	0x04
	.zero		1


	//   ....[75]....
        /*05d8*/ 	.word	0x00004be0
        /*05dc*/ 	.word	0x000000ff
        /*05e0*/ 	.word	0x00000040
        /*05e4*/ 	.short	0x010a
        /*05e6*/ 	.byte	0x04
	.zero		1


	//   ....[76]....
        /*05e8*/ 	.word	0x00004dd0
        /*05ec*/ 	.word	0x000000ff
        /*05f0*/ 	.word	0x00000020
        /*05f4*/ 	.short	0x010b
        /*05f6*/ 	.byte	0x04
	.zero		1


	//   ....[77]....
        /*05f8*/ 	.word	0x00004de0
        /*05fc*/ 	.word	0x000000ff
        /*0600*/ 	.word	0x00000000
        /*0604*/ 	.short	0x0101
        /*0606*/ 	.byte	0x07
	.zero		1


	//   ....[78]....
        /*0608*/ 	.word	0x00004e00
        /*060c*/ 	.word	0x000000ff
        /*0610*/ 	.word	0x00000048
        /*0614*/ 	.short	0x010a
        /*0616*/ 	.byte	0x04
	.zero		1


	//   ....[79]....
        /*0618*/ 	.word	0x00004fb0
        /*061c*/ 	.word	0x000000ff
        /*0620*/ 	.word	0x00000028
        /*0624*/ 	.short	0x010b
        /*0626*/ 	.byte	0x04
	.zero		1


	//   ....[80]....
        /*0628*/ 	.word	0x00004fc0
        /*062c*/ 	.word	0x000000ff
        /*0630*/ 	.word	0x00000000
        /*0634*/ 	.short	0x0101
        /*0636*/ 	.byte	0x07
	.zero		1


	//   ....[81]....
        /*0638*/ 	.word	0x00004fd0
        /*063c*/ 	.word	0x000000ff
        /*0640*/ 	.word	0x00000050
        /*0644*/ 	.short	0x010a
        /*0646*/ 	.byte	0x04
	.zero		1


	//   ....[82]....
        /*0648*/ 	.word	0x00005200
        /*064c*/ 	.word	0x000000ff
        /*0650*/ 	.word	0x00000030
        /*0654*/ 	.short	0x010b
        /*0656*/ 	.byte	0x04
	.zero		1


	//   ....[83]....
        /*0658*/ 	.word	0x00005270
        /*065c*/ 	.word	0x000000ff
        /*0660*/ 	.word	0x00000000
        /*0664*/ 	.short	0x0101
        /*0666*/ 	.byte	0x07
	.zero		1


	//   ....[84]....
        /*0668*/ 	.word	0x000052b0
        /*066c*/ 	.word	0x000000ff
        /*0670*/ 	.word	0x00000058
        /*0674*/ 	.short	0x010a
        /*0676*/ 	.byte	0x04
	.zero		1


	//   ....[85]....
        /*0678*/ 	.word	0x000054e0
        /*067c*/ 	.word	0x000000ff
        /*0680*/ 	.word	0x00000038
        /*0684*/ 	.short	0x010b
        /*0686*/ 	.byte	0x04
	.zero		1


	//   ....[86]....
        /*0688*/ 	.word	0x00005500
        /*068c*/ 	.word	0x000000ff
        /*0690*/ 	.word	0x00000000
        /*0694*/ 	.short	0x0101
        /*0696*/ 	.byte	0x05
	.zero		1


	//   ....[87]....
        /*0698*/ 	.word	0x00005530
        /*069c*/ 	.word	0x000000ff
        /*06a0*/ 	.word	0x00000040
        /*06a4*/ 	.short	0x010a
        /*06a6*/ 	.byte	0x04
	.zero		1


	//   ....[88]....
        /*06a8*/ 	.word	0x00005550
        /*06ac*/ 	.word	0x000000ff
        /*06b0*/ 	.word	0x00000048
        /*06b4*/ 	.short	0x010a
        /*06b6*/ 	.byte	0x04
	.zero		1


	//   ....[89]....
        /*06b8*/ 	.word	0x00005570
        /*06bc*/ 	.word	0x000000ff
        /*06c0*/ 	.word	0x00000050
        /*06c4*/ 	.short	0x010a
        /*06c6*/ 	.byte	0x04
	.zero		1


	//   ....[90]....
        /*06c8*/ 	.word	0x000055b0
        /*06cc*/ 	.word	0x00000000
        /*06d0*/ 	.word	0x00000058
        /*06d4*/ 	.short	0x010a
        /*06d6*/ 	.byte	0xff
	.zero		1


	//   ....[91]....
        /*06d8*/ 	.word	0x00005910
        /*06dc*/ 	.word	0x00000000
        /*06e0*/ 	.word	0x00000070
        /*06e4*/ 	.short	0x010a
        /*06e6*/ 	.byte	0xff
	.zero		1


	//   ....[92]....
        /*06e8*/ 	.word	0x00005a20
        /*06ec*/ 	.word	0x00000000
        /*06f0*/ 	.word	0x00000000
        /*06f4*/ 	.short	0x0101
        /*06f6*/ 	.byte	0xff
	.zero		1


	//   ....[93]....
        /*06f8*/ 	.word	0x00006420
        /*06fc*/ 	.word	0x000000ff
        /*0700*/ 	.word	0x00000020
        /*0704*/ 	.short	0x010a
        /*0706*/ 	.byte	0x2c
	.zero		1


	//   ....[94]....
        /*0708*/ 	.word	0x00006440
        /*070c*/ 	.word	0x0000004e
        /*0710*/ 	.word	0x00000090
        /*0714*/ 	.short	0x010a
        /*0716*/ 	.byte	0xff
	.zero		1


	//   ....[95]....
        /*0718*/ 	.word	0x00006550
        /*071c*/ 	.word	0x000000ff
        /*0720*/ 	.word	0x00000020
        /*0724*/ 	.short	0x010a
        /*0726*/ 	.byte	0x2c
	.zero		1


	//   ....[96]....
        /*0728*/ 	.word	0x00006620
        /*072c*/ 	.word	0x0000004e
        /*0730*/ 	.word	0x00000090
        /*0734*/ 	.short	0x010a
        /*0736*/ 	.byte	0xff
	.zero		1


	//   ....[97]....
        /*0738*/ 	.word	0x00006dd0
        /*073c*/ 	.word	0x00000000
        /*0740*/ 	.word	0x00000000
        /*0744*/ 	.short	0x0101
        /*0746*/ 	.byte	0xff
	.zero		1


	//   ....[98]....
        /*0748*/ 	.word	0x00006de0
        /*074c*/ 	.word	0x00000003
        /*0750*/ 	.word	0x00000020
        /*0754*/ 	.short	0x010a
        /*0756*/ 	.byte	0xff
	.zero		1


	//   ....[99]....
        /*0758*/ 	.word	0x00006ea0
        /*075c*/ 	.word	0x00000003
        /*0760*/ 	.word	0x00000020
        /*0764*/ 	.short	0x010a
        /*0766*/ 	.byte	0xff
	.zero		1


	//   ....[100]....
        /*0768*/ 	.word	0x00007690
        /*076c*/ 	.word	0x00000056
        /*0770*/ 	.word	0x00000000
        /*0774*/ 	.short	0x0101
        /*0776*/ 	.byte	0xff
	.zero		1


	//   ....[101]....
        /*0778*/ 	.word	0x000076b0
        /*077c*/ 	.word	0x00000057
        /*0780*/ 	.word	0x00000020
        /*0784*/ 	.short	0x010a
        /*0786*/ 	.byte	0xff
	.zero		1


	//   ....[102]....
        /*0788*/ 	.word	0x00007760
        /*078c*/ 	.word	0x00000057
        /*0790*/ 	.word	0x00000020
        /*0794*/ 	.short	0x010a
        /*0796*/ 	.byte	0xff
	.zero		1


	//   ....[103]....
        /*0798*/ 	.word	0x00007f50
        /*079c*/ 	.word	0x00000056
        /*07a0*/ 	.word	0x00000000
        /*07a4*/ 	.short	0x0101
        /*07a6*/ 	.byte	0xff
	.zero		1


	//   ....[104]....
        /*07a8*/ 	.word	0x00007f70
        /*07ac*/ 	.word	0x0000005c
        /*07b0*/ 	.word	0x00000020
        /*07b4*/ 	.short	0x010a
        /*07b6*/ 	.byte	0xff
	.zero		1


	//   ....[105]....
        /*07b8*/ 	.word	0x00008020
        /*07bc*/ 	.word	0x0000005c
        /*07c0*/ 	.word	0x00000020
        /*07c4*/ 	.short	0x010a
        /*07c6*/ 	.byte	0xff
	.zero		1


	//   ....[106]....
        /*07c8*/ 	.word	0x000082d0
        /*07cc*/ 	.word	0x0000004e
        /*07d0*/ 	.word	0x00000000
        /*07d4*/ 	.short	0x0101
        /*07d6*/ 	.byte	0xff
	.zero		1


	//   ....[107]....
        /*07d8*/ 	.word	0x00008860
        /*07dc*/ 	.word	0x00000002
        /*07e0*/ 	.word	0x00000000
        /*07e4*/ 	.short	0x0101
        /*07e6*/ 	.byte	0xff
	.zero		1


	//   ....[108]....
        /*07e8*/ 	.word	0x00008af0
        /*07ec*/ 	.word	0x000000ff
        /*07f0*/ 	.word	0x00000000
        /*07f4*/ 	.short	0x0101
        /*07f6*/ 	.byte	0x04
	.zero		1


	//   ....[109]....
        /*07f8*/ 	.word	0x00008b10
        /*07fc*/ 	.word	0x00000003
        /*0800*/ 	.word	0x000000e0
        /*0804*/ 	.short	0x010a
        /*0806*/ 	.byte	0xff
	.zero		1


	//   ....[110]....
        /*0808*/ 	.word	0x00008b70
        /*080c*/ 	.word	0x00000002
        /*0810*/ 	.word	0x00000010
        /*0814*/ 	.short	0x010a
        /*0816*/ 	.byte	0xff
	.zero		1


	//   ....[111]....
        /*0818*/ 	.word	0x00008bd0
        /*081c*/ 	.word	0x00000002
        /*0820*/ 	.word	0x00000010
        /*0824*/ 	.short	0x010a
        /*0826*/ 	.byte	0xff
	.zero		1


	//   ....[112]....
        /*0828*/ 	.word	0x00008c20
        /*082c*/ 	.word	0x00000002
        /*0830*/ 	.word	0x00000070
        /*0834*/ 	.short	0x010a
        /*0836*/ 	.byte	0xff
	.zero		1


	//   ....[113]....
        /*0838*/ 	.word	0x00008c80
        /*083c*/ 	.word	0x00000000
        /*0840*/ 	.word	0x00000000
        /*0844*/ 	.short	0x010a
        /*0846*/ 	.byte	0xff
	.zero		1


	//   ....[114]....
        /*0848*/ 	.word	0x00008cd0
        /*084c*/ 	.word	0x00000000
        /*0850*/ 	.word	0x000000d0
        /*0854*/ 	.short	0x010a
        /*0856*/ 	.byte	0xff
	.zero		1


	//   ....[115]....
        /*0858*/ 	.word	0x00008d30
        /*085c*/ 	.word	0x00000000
        /*0860*/ 	.word	0x00000080
        /*0864*/ 	.short	0x010a
        /*0866*/ 	.byte	0xff
	.zero		1


	//   ....[116]....
        /*0868*/ 	.word	0x00008d80
        /*086c*/ 	.word	0x00000000
        /*0870*/ 	.word	0x00000070
        /*0874*/ 	.short	0x010a
        /*0876*/ 	.byte	0xff
	.zero		1


	//   ....[117]....
        /*0878*/ 	.word	0x00008de0
        /*087c*/ 	.word	0x00000000
        /*0880*/ 	.word	0x00000080
        /*0884*/ 	.short	0x010a
        /*0886*/ 	.byte	0xff
	.zero		1


	//   ....[118]....
        /*0888*/ 	.word	0x00008e40
        /*088c*/ 	.word	0x00000004
        /*0890*/ 	.word	0x00000008
        /*0894*/ 	.short	0x010a
        /*0896*/ 	.byte	0xff
	.zero		1


	//   ....[119]....
        /*0898*/ 	.word	0x00008f20
        /*089c*/ 	.word	0x00000002
        /*08a0*/ 	.word	0x00000008
        /*08a4*/ 	.short	0x010a
        /*08a6*/ 	.byte	0xff
	.zero		1


	//   ....[120]....
        /*08a8*/ 	.word	0x00008f70
        /*08ac*/ 	.word	0x00000000
        /*08b0*/ 	.word	0x00000070
        /*08b4*/ 	.short	0x010a
        /*08b6*/ 	.byte	0xff
	.zero		1


	//   ....[121]....
        /*08b8*/ 	.word	0x00008fd0
        /*08bc*/ 	.word	0x00000000
        /*08c0*/ 	.word	0x000000b0
        /*08c4*/ 	.short	0x010a
        /*08c6*/ 	.byte	0xff
	.zero		1


	//   ....[122]....
        /*08c8*/ 	.word	0x00009030
        /*08cc*/ 	.word	0x00000000
        /*08d0*/ 	.word	0x00000000
        /*08d4*/ 	.short	0x010a
        /*08d6*/ 	.byte	0xff
	.zero		1


	//   ....[123]....
        /*08d8*/ 	.word	0x00009090
        /*08dc*/ 	.word	0x00000000
        /*08e0*/ 	.word	0x00000000
        /*08e4*/ 	.short	0x010a
        /*08e6*/ 	.byte	0xff
	.zero		1


	//   ....[124]....
        /*08e8*/ 	.word	0x000090f0
        /*08ec*/ 	.word	0x00000000
        /*08f0*/ 	.word	0x00000000
        /*08f4*/ 	.short	0x010a
        /*08f6*/ 	.byte	0xff
	.zero		1


	//   ....[125]....
        /*08f8*/ 	.word	0x00009150
        /*08fc*/ 	.word	0x00000000
        /*0900*/ 	.word	0x00000000
        /*0904*/ 	.short	0x010a
        /*0906*/ 	.byte	0xff
	.zero		1


	//   ....[126]....
        /*0908*/ 	.word	0x000091b0
        /*090c*/ 	.word	0x00000000
        /*0910*/ 	.word	0x000000f0
        /*0914*/ 	.short	0x010a
        /*0916*/ 	.byte	0xff
	.zero		1


	//   ....[127]....
        /*0918*/ 	.word	0x00009200
        /*091c*/ 	.word	0x00000000
        /*0920*/ 	.word	0x00000070
        /*0924*/ 	.short	0x010a
        /*0926*/ 	.byte	0xff
	.zero		1


	//   ....[128]....
        /*0928*/ 	.word	0x00009260
        /*092c*/ 	.word	0x00000000
        /*0930*/ 	.word	0x00000068
        /*0934*/ 	.short	0x010a
        /*0936*/ 	.byte	0xff
	.zero		1


	//   ....[129]....
        /*0938*/ 	.word	0x000092c0
        /*093c*/ 	.word	0x00000003
        /*0940*/ 	.word	0x00000040
        /*0944*/ 	.short	0x010a
        /*0946*/ 	.byte	0xff
	.zero		1


	//   ....[130]....
        /*0948*/ 	.word	0x00009320
        /*094c*/ 	.word	0x00000003
        /*0950*/ 	.word	0x00000048
        /*0954*/ 	.short	0x010a
        /*0956*/ 	.byte	0xff
	.zero		1


	//   ....[131]....
        /*0958*/ 	.word	0x00009380
        /*095c*/ 	.word	0x00000003
        /*0960*/ 	.word	0x00000050
        /*0964*/ 	.short	0x010a
        /*0966*/ 	.byte	0xff
	.zero		1


	//   ....[132]....
        /*0968*/ 	.word	0x000093e0
        /*096c*/ 	.word	0x00000003
        /*0970*/ 	.word	0x00000058
        /*0974*/ 	.short	0x010a
        /*0976*/ 	.byte	0xff
	.zero		1


	//   ....[133]....
        /*0978*/ 	.word	0x00009440
        /*097c*/ 	.word	0x00000000
        /*0980*/ 	.word	0x00000040
        /*0984*/ 	.short	0x010a
        /*0986*/ 	.byte	0xff
	.zero		1


	//   ....[134]....
        /*0988*/ 	.word	0x000094a0
        /*098c*/ 	.word	0x00000000
        /*0990*/ 	.word	0x00000048
        /*0994*/ 	.short	0x010a
        /*0996*/ 	.byte	0xff
	.zero		1


	//   ....[135]....
        /*0998*/ 	.word	0x00009500
        /*099c*/ 	.word	0x00000000
        /*09a0*/ 	.word	0x00000050
        /*09a4*/ 	.short	0x010a
        /*09a6*/ 	.byte	0xff
	.zero		1


	//   ....[136]....
        /*09a8*/ 	.word	0x00009550
        /*09ac*/ 	.word	0x00000000
        /*09b0*/ 	.word	0x00000070
        /*09b4*/ 	.short	0x010a
        /*09b6*/ 	.byte	0xff
	.zero		1


	//   ....[137]....
        /*09b8*/ 	.word	0x000095b0
        /*09bc*/ 	.word	0x00000000
        /*09c0*/ 	.word	0x00000020
        /*09c4*/ 	.short	0x010a
        /*09c6*/ 	.byte	0xff
	.zero		1


	//   ....[138]....
        /*09c8*/ 	.word	0x00009600
        /*09cc*/ 	.word	0x0000004e
        /*09d0*/ 	.word	0x00000090
        /*09d4*/ 	.short	0x010a
        /*09d6*/ 	.byte	0xff
	.zero		1


	//   ....[139]....
        /*09d8*/ 	.word	0x00009650
        /*09dc*/ 	.word	0x00000003
        /*09e0*/ 	.word	0x00000020
        /*09e4*/ 	.short	0x010a
        /*09e6*/ 	.byte	0xff
	.zero		1


	//   ....[140]....
        /*09e8*/ 	.word	0x000096a0
        /*09ec*/ 	.word	0x00000057
        /*09f0*/ 	.word	0x00000020
        /*09f4*/ 	.short	0x010a
        /*09f6*/ 	.byte	0xff
	.zero		1


	//   ....[141]....
        /*09f8*/ 	.word	0x000096f0
        /*09fc*/ 	.word	0x0000005c
        /*0a00*/ 	.word	0x00000020
        /*0a04*/ 	.short	0x010a
        /*0a06*/ 	.byte	0xff
	.zero		1


	//----- nvinfo : EIATTR_NUM_MBARRIERS
	.align		4
.L_47:
        /*0a08*/ 	.byte	0x03, 0x38
        /*0a0a*/ 	.short	0x001f


	//----- nvinfo : EIATTR_EXIT_INSTR_OFFSETS
	.align		4
        /*0a0c*/ 	.byte	0x04, 0x1c
        /*0a0e*/ 	.short	(.L_49 - .L_48)


	//   ....[0]....
.L_48:
        /*0a10*/ 	.word	0x00002b60


	//   ....[1]....
        /*0a14*/ 	.word	0x00003060


	//   ....[2]....
        /*0a18*/ 	.word	0x000030c0


	//   ....[3]....
        /*0a1c*/ 	.word	0x00004420


	//   ....[4]....
        /*0a20*/ 	.word	0x000055e0


	//   ....[5]....
        /*0a24*/ 	.word	0x00005620


	//   ....[6]....
        /*0a28*/ 	.word	0x000089f0


	//   ....[7]....
        /*0a2c*/ 	.word	0x00008a60


	//   ....[8]....
        /*0a30*/ 	.word	0x00008a90


	//   ....[9]....
        /*0a34*/ 	.word	0x00008b00


	//----- nvinfo : EIATTR_MAX_THREADS
	.align		4
.L_49:
        /*0a38*/ 	.byte	0x04, 0x05
        /*0a3a*/ 	.short	(.L_51 - .L_50)
.L_50:
        /*0a3c*/ 	.word	0x00000100
        /*0a40*/ 	.word	0x00000001
        /*0a44*/ 	.word	0x00000001


	//----- nvinfo : EIATTR_CRS_STACK_SIZE
	.align		4
.L_51:
        /*0a48*/ 	.byte	0x04, 0x1e
        /*0a4a*/ 	.short	(.L_53 - .L_52)
.L_52:
        /*0a4c*/ 	.word	0x00000000


	//----- nvinfo : EIATTR_CBANK_PARAM_SIZE
	.align		4
.L_53:
        /*0a50*/ 	.byte	0x03, 0x19
        /*0a52*/ 	.short	0x0800


	//----- nvinfo : EIATTR_PARAM_CBANK
	.align		4
        /*0a54*/ 	.byte	0x04, 0x0a
        /*0a56*/ 	.short	(.L_55 - .L_54)
	.align		4
.L_54:
        /*0a58*/ 	.word	index@(.nv.constant0._ZN7cutlass13device_kernelINS_4gemm6kernel13GemmUniversalIN4cute5tupleIJiiiiEEENS1_10collective13CollectiveMmaINS1_35MainloopSm100TmaUmmaWarpSpecializedILi2ELi2ELi4ENS5_IJNS4_1CILi4EEESB_NSA_ILi1EEEEEEEENS5_IJNSA_ILi128EEESF_NSA_ILi64EEEEEENS_6half_tENS5_IJSC_llEEESI_SJ_NS4_8TiledMMAINS4_8MMA_AtomIJNS4_26SM100_MMA_F16BF16_2x1SM_SSISI_SI_fLi128ELi128ELNS4_4UMMA5MajorE1ELSO_1ELNSN_7ScaleInE0ELSP_0EEEEEENS4_6LayoutINS5_IJSC_SC_SC_EEENS5_IJNSA_ILi0EEESU_SU_EEEEENS5_IJNS4_10UnderscoreESX_SX_EEEEENS4_28SM100_TMA_2SM_LOAD_MULTICASTENS4_14ComposedLayoutINS4_7SwizzleILi3ELi4ELi3EEENS4_18smem_ptr_flag_bitsILi16EEENSS_INS5_IJSG_NSA_ILi8EEEEEENS5_IJSC_SG_EEEEEEEvNS4_8identityES10_S1A_vS1B_EENS_8epilogue10collective18CollectiveEpilogueINS1D_23Sm100TmaWarpSpecializedILi4ELi2ELi16ELb1ELb0EEEJNS5_IJSG_SF_SG_EEENS5_IJNSS_ISG_SC_EENSS_INS5_IJNSA_ILi16EEENSA_ILi2EEEEEES18_EEEEESI_NS5_IJlSC_lEEESI_S1P_NS1D_6fusion15FusionCallbacksIS1H_NS1Q_17LinearCombinationISI_fSI_fLNS_15FloatRoundStyleE2EEES1I_S1O_JEEENS4_5SM1004TMEM4LOAD26SM100_TMEM_LOAD_32dp32b16xENS4_13SM90_TMA_LOADENS11_INS12_ILi1ELi4ELi3EEES15_NSS_INS5_IJS16_S1K_EEENS5_IJS1K_SC_EEEEEEENS4_39AutoVectorizingCopyWithAssumedAlignmentILi128EEENS4_14SM90_TMA_STOREES25_S27_S27_EEEvvEEEEvNT_6ParamsE)
        /*0a5c*/ 	.short	0x0380
        /*0a5e*/ 	.short	0x0800


	//----- nvinfo : EIATTR_SW_WAR
	.align		4
.L_55:
        /*0a60*/ 	.byte	0x04, 0x36
        /*0a62*/ 	.short	(.L_57 - .L_56)
.L_56:
        /*0a64*/ 	.word	0x00000008
.L_57:


//--------------------- .nv.callgraph             --------------------------
	.section	.nv.callgraph,"",@"SHT_CUDA_CALLGRAPH"
	.align	4
	.sectionentsize	8
	.align		4
        /*0000*/ 	.word	0x00000000
	.align		4
        /*0004*/ 	.word	0xffffffff
	.align		4
        /*0008*/ 	.word	index@(_ZN7cutlass13device_kernelINS_4gemm6kernel13GemmUniversalIN4cute5tupleIJiiiiEEENS1_10collective13CollectiveMmaINS1_35MainloopSm100TmaUmmaWarpSpecializedILi2ELi2ELi4ENS5_IJNS4_1CILi4EEESB_NSA_ILi1EEEEEEEENS5_IJNSA_ILi128EEESF_NSA_ILi64EEEEEENS_6half_tENS5_IJSC_llEEESI_SJ_NS4_8TiledMMAINS4_8MMA_AtomIJNS4_26SM100_MMA_F16BF16_2x1SM_SSISI_SI_fLi128ELi128ELNS4_4UMMA5MajorE1ELSO_1ELNSN_7ScaleInE0ELSP_0EEEEEENS4_6LayoutINS5_IJSC_SC_SC_EEENS5_IJNSA_ILi0EEESU_SU_EEEEENS5_IJNS4_10UnderscoreESX_SX_EEEEENS4_28SM100_TMA_2SM_LOAD_MULTICASTENS4_14ComposedLayoutINS4_7SwizzleILi3ELi4ELi3EEENS4_18smem_ptr_flag_bitsILi16EEENSS_INS5_IJSG_NSA_ILi8EEEEEENS5_IJSC_SG_EEEEEEEvNS4_8identityES10_S1A_vS1B_EENS_8epilogue10collective18CollectiveEpilogueINS1D_23Sm100TmaWarpSpecializedILi4ELi2ELi16ELb1ELb0EEEJNS5_IJSG_SF_SG_EEENS5_IJNSS_ISG_SC_EENSS_INS5_IJNSA_ILi16EEENSA_ILi2EEEEEES18_EEEEESI_NS5_IJlSC_lEEESI_S1P_NS1D_6fusion15FusionCallbacksIS1H_NS1Q_17LinearCombinationISI_fSI_fLNS_15FloatRoundStyleE2EEES1I_S1O_JEEENS4_5SM1004TMEM4LOAD26SM100_TMEM_LOAD_32dp32b16xENS4_13SM90_TMA_LOADENS11_INS12_ILi1ELi4ELi3EEES15_NSS_INS5_IJS16_S1K_EEENS5_IJS1K_SC_EEEEEEENS4_39AutoVectorizingCopyWithAssumedAlignmentILi128EEENS4_14SM90_TMA_STOREES25_S27_S27_EEEvvEEEEvNT_6ParamsE)
	.align		4
        /*000c*/ 	.word	index@(__assertfail)
	.align		4
        /*0010*/ 	.word	0x00000000
	.align		4
        /*0014*/ 	.word	0xfffffffe
	.align		4
        /*0018*/ 	.word	0x00000000
	.align		4
        /*001c*/ 	.word	0xfffffffd
	.align		4
        /*0020*/ 	.word	0x00000000
	.align		4
        /*0024*/ 	.word	0xfffffffc


//--------------------- .nv.constant4             --------------------------
	.section	.nv.constant4,"a",@progbits
	.align	8
	.align		8
.nv.constant4:
        /*0000*/ 	.dword	__assertfail
	.align		8
        /*0008*/ 	.dword	__unnamed_1
	.align		8
        /*0010*/ 	.dword	__unnamed_2
	.align		8
        /*0018*/ 	.dword	_ZN40_INTERNAL_fc876c14_4_k_cu_678d0fb7_304754cuda3std3__45__cpo5beginE
	.align		8
        /*0020*/ 	.dword	_ZN40_INTERNAL_fc876c14_4_k_cu_678d0fb7_304754cuda3std3__45__cpo3endE
	.align		8
        /*0028*/ 	.dword	_ZN40_INTERNAL_fc876c14_4_k_cu_678d0fb7_304754cuda3std3__45__cpo6cbeginE
	.align		8
        /*0030*/ 	.dword	_ZN40_INTERNAL_fc876c14_4_k_cu_678d0fb7_304754cuda3std3__45__cpo4cendE
	.align		8
        /*0038*/ 	.dword	_ZN40_INTERNAL_fc876c14_4_k_cu_678d0fb7_304754cuda3std3__442_GLOBAL__N__fc876c14_4_k_cu_678d0fb7_304756ignoreE
	.align		8
        /*0040*/ 	.dword	_ZN40_INTERNAL_fc876c14_4_k_cu_678d0fb7_304754cuda3std3__419piecewise_constructE
	.align		8
        /*0048*/ 	.dword	_ZN40_INTERNAL_fc876c14_4_k_cu_678d0fb7_304754cuda3std3__48in_placeE
	.align		8
        /*0050*/ 	.dword	_ZN40_INTERNAL_fc876c14_4_k_cu_678d0fb7_304754cuda3std6ranges3__45__cpo4swapE
	.align		8
        /*0058*/ 	.dword	_ZN40_INTERNAL_fc876c14_4_k_cu_678d0fb7_304754cuda3std6ranges3__45__cpo9iter_moveE
	.align		8
        /*0060*/ 	.dword	_ZN40_INTERNAL_fc876c14_4_k_cu_678d0fb7_304754cute7productE
	.align		8
        /*0068*/ 	.dword	_ZN40_INTERNAL_fc876c14_4_k_cu_678d0fb7_304754cute1_E
	.align		8
        /*0070*/ 	.dword	$str$25
	.align		8
        /*0078*/ 	.dword	$str$26
	.align		8
        /*0080*/ 	.dword	$str$27
	.align		8
        /*0088*/ 	.dword	$str$28


//--------------------- .text._ZN7cutlass13device_kernelINS_4gemm6kernel13GemmUniversalIN4cute5tupleIJiiiiEEENS1_10collective13CollectiveMmaINS1_35MainloopSm100TmaUmmaWarpSpecializedILi2ELi2ELi4ENS5_IJNS4_1CILi4EEESB_NSA_ILi1EEEEEEEENS5_IJNSA_ILi128EEESF_NSA_ILi64EEEEEENS_6half_tENS5_IJSC_llEEESI_SJ_NS4_8TiledMMAINS4_8MMA_AtomIJNS4_26SM100_MMA_F16BF16_2x1SM_SSISI_SI_fLi128ELi128ELNS4_4UMMA5MajorE1ELSO_1ELNSN_7ScaleInE0ELSP_0EEEEEENS4_6LayoutINS5_IJSC_SC_SC_EEENS5_IJNSA_ILi0EEESU_SU_EEEEENS5_IJNS4_10UnderscoreESX_SX_EEEEENS4_28SM100_TMA_2SM_LOAD_MULTICASTENS4_14ComposedLayoutINS4_7SwizzleILi3ELi4ELi3EEENS4_18smem_ptr_flag_bitsILi16EEENSS_INS5_IJSG_NSA_ILi8EEEEEENS5_IJSC_SG_EEEEEEEvNS4_8identityES10_S1A_vS1B_EENS_8epilogue10collective18CollectiveEpilogueINS1D_23Sm100TmaWarpSpecializedILi4ELi2ELi16ELb1ELb0EEEJNS5_IJSG_SF_SG_EEENS5_IJNSS_ISG_SC_EENSS_INS5_IJNSA_ILi16EEENSA_ILi2EEEEEES18_EEEEESI_NS5_IJlSC_lEEESI_S1P_NS1D_6fusion15FusionCallbacksIS1H_NS1Q_17LinearCombinationISI_fSI_fLNS_15FloatRoundStyleE2EEES1I_S1O_JEEENS4_5SM1004TMEM4LOAD26SM100_TMEM_LOAD_32dp32b16xENS4_13SM90_TMA_LOADENS11_INS12_ILi1ELi4ELi3EEES15_NSS_INS5_IJS16_S1K_EEENS5_IJS1K_SC_EEEEEEENS4_39AutoVectorizingCopyWithAssumedAlignmentILi128EEENS4_14SM90_TMA_STOREES25_S27_S27_EEEvvEEEEvNT_6ParamsE --------------------------
	.section	.text._ZN7cutlass13device_kernelINS_4gemm6kernel13GemmUniversalIN4cute5tupleIJiiiiEEENS1_10collective13CollectiveMmaINS1_35MainloopSm100TmaUmmaWarpSpecializedILi2ELi2ELi4ENS5_IJNS4_1CILi4EEESB_NSA_ILi1EEEEEEEENS5_IJNSA_ILi128EEESF_NSA_ILi64EEEEEENS_6half_tENS5_IJSC_llEEESI_SJ_NS4_8TiledMMAINS4_8MMA_AtomIJNS4_26SM100_MMA_F16BF16_2x1SM_SSISI_SI_fLi128ELi128ELNS4_4UMMA5MajorE1ELSO_1ELNSN_7ScaleInE0ELSP_0EEEEEENS4_6LayoutINS5_IJSC_SC_SC_EEENS5_IJNSA_ILi0EEESU_SU_EEEEENS5_IJNS4_10UnderscoreESX_SX_EEEEENS4_28SM100_TMA_2SM_LOAD_MULTICASTENS4_14ComposedLayoutINS4_7SwizzleILi3ELi4ELi3EEENS4_18smem_ptr_flag_bitsILi16EEENSS_INS5_IJSG_NSA_ILi8EEEEEENS5_IJSC_SG_EEEEEEEvNS4_8identityES10_S1A_vS1B_EENS_8epilogue10collective18CollectiveEpilogueINS1D_23Sm100TmaWarpSpecializedILi4ELi2ELi16ELb1ELb0EEEJNS5_IJSG_SF_SG_EEENS5_IJNSS_ISG_SC_EENSS_INS5_IJNSA_ILi16EEENSA_ILi2EEEEEES18_EEEEESI_NS5_IJlSC_lEEESI_S1P_NS1D_6fusion15FusionCallbacksIS1H_NS1Q_17LinearCombinationISI_fSI_fLNS_15FloatRoundStyleE2EEES1I_S1O_JEEENS4_5SM1004TMEM4LOAD26SM100_TMEM_LOAD_32dp32b16xENS4_13SM90_TMA_LOADENS11_INS12_ILi1ELi4ELi3EEES15_NSS_INS5_IJS16_S1K_EEENS5_IJS1K_SC_EEEEEEENS4_39AutoVectorizingCopyWithAssumedAlignmentILi128EEENS4_14SM90_TMA_STOREES25_S27_S27_EEEvvEEEEvNT_6ParamsE,"ax",@progbits
	.align	128
.text._ZN7cutlass13device_kernelINS_4gemm6kernel13GemmUniversalIN4cute5tupleIJiiiiEEENS1_10collective13CollectiveMmaINS1_35MainloopSm100TmaUmmaWarpSpecializedILi2ELi2ELi4ENS5_IJNS4_1CILi4EEESB_NSA_ILi1EEEEEEEENS5_IJNSA_ILi128EEESF_NSA_ILi64EEEEEENS_6half_tENS5_IJSC_llEEESI_SJ_NS4_8TiledMMAINS4_8MMA_AtomIJNS4_26SM100_MMA_F16BF16_2x1SM_SSISI_SI_fLi128ELi128ELNS4_4UMMA5MajorE1ELSO_1ELNSN_7ScaleInE0ELSP_0EEEEEENS4_6LayoutINS5_IJSC_SC_SC_EEENS5_IJNSA_ILi0EEESU_SU_EEEEENS5_IJNS4_10UnderscoreESX_SX_EEEEENS4_28SM100_TMA_2SM_LOAD_MULTICASTENS4_14ComposedLayoutINS4_7SwizzleILi3ELi4ELi3EEENS4_18smem_ptr_flag_bitsILi16EEENSS_INS5_IJSG_NSA_ILi8EEEEEENS5_IJSC_SG_EEEEEEEvNS4_8identityES10_S1A_vS1B_EENS_8epilogue10collective18CollectiveEpilogueINS1D_23Sm100TmaWarpSpecializedILi4ELi2ELi16ELb1ELb0EEEJNS5_IJSG_SF_SG_EEENS5_IJNSS_ISG_SC_EENSS_INS5_IJNSA_ILi16EEENSA_ILi2EEEEEES18_EEEEESI_NS5_IJlSC_lEEESI_S1P_NS1D_6fusion15FusionCallbacksIS1H_NS1Q_17LinearCombinationISI_fSI_fLNS_15FloatRoundStyleE2EEES1I_S1O_JEEENS4_5SM1004TMEM4LOAD26SM100_TMEM_LOAD_32dp32b16xENS4_13SM90_TMA_LOADENS11_INS12_ILi1ELi4ELi3EEES15_NSS_INS5_IJS16_S1K_EEENS5_IJS1K_SC_EEEEEEENS4_39AutoVectorizingCopyWithAssumedAlignmentILi128EEENS4_14SM90_TMA_STOREES25_S27_S27_EEEvvEEEEvNT_6ParamsE:
        .type           _ZN7cutlass13device_kernelINS_4gemm6kernel13GemmUniversalIN4cute5tupleIJiiiiEEENS1_10collective13CollectiveMmaINS1_35MainloopSm100TmaUmmaWarpSpecializedILi2ELi2ELi4ENS5_IJNS4_1CILi4EEESB_NSA_ILi1EEEEEEEENS5_IJNSA_ILi128EEESF_NSA_ILi64EEEEEENS_6half_tENS5_IJSC_llEEESI_SJ_NS4_8TiledMMAINS4_8MMA_AtomIJNS4_26SM100_MMA_F16BF16_2x1SM_SSISI_SI_fLi128ELi128ELNS4_4UMMA5MajorE1ELSO_1ELNSN_7ScaleInE0ELSP_0EEEEEENS4_6LayoutINS5_IJSC_SC_SC_EEENS5_IJNSA_ILi0EEESU_SU_EEEEENS5_IJNS4_10UnderscoreESX_SX_EEEEENS4_28SM100_TMA_2SM_LOAD_MULTICASTENS4_14ComposedLayoutINS4_7SwizzleILi3ELi4ELi3EEENS4_18smem_ptr_flag_bitsILi16EEENSS_INS5_IJSG_NSA_ILi8EEEEEENS5_IJSC_SG_EEEEEEEvNS4_8identityES10_S1A_vS1B_EENS_8epilogue10collective18CollectiveEpilogueINS1D_23Sm100TmaWarpSpecializedILi4ELi2ELi16ELb1ELb0EEEJNS5_IJSG_SF_SG_EEENS5_IJNSS_ISG_SC_EENSS_INS5_IJNSA_ILi16EEENSA_ILi2EEEEEES18_EEEEESI_NS5_IJlSC_lEEESI_S1P_NS1D_6fusion15FusionCallbacksIS1H_NS1Q_17LinearCombinationISI_fSI_fLNS_15FloatRoundStyleE2EEES1I_S1O_JEEENS4_5SM1004TMEM4LOAD26SM100_TMEM_LOAD_32dp32b16xENS4_13SM90_TMA_LOADENS11_INS12_ILi1ELi4ELi3EEES15_NSS_INS5_IJS16_S1K_EEENS5_IJS1K_SC_EEEEEEENS4_39AutoVectorizingCopyWithAssumedAlignmentILi128EEENS4_14SM90_TMA_STOREES25_S27_S27_EEEvvEEEEvNT_6ParamsE,@function
        .size           _ZN7cutlass13device_kernelINS_4gemm6kernel13GemmUniversalIN4cute5tupleIJiiiiEEENS1_10collective13CollectiveMmaINS1_35MainloopSm100TmaUmmaWarpSpecializedILi2ELi2ELi4ENS5_IJNS4_1CILi4EEESB_NSA_ILi1EEEEEEEENS5_IJNSA_ILi128EEESF_NSA_ILi64EEEEEENS_6half_tENS5_IJSC_llEEESI_SJ_NS4_8TiledMMAINS4_8MMA_AtomIJNS4_26SM100_MMA_F16BF16_2x1SM_SSISI_SI_fLi128ELi128ELNS4_4UMMA5MajorE1ELSO_1ELNSN_7ScaleInE0ELSP_0EEEEEENS4_6LayoutINS5_IJSC_SC_SC_EEENS5_IJNSA_ILi0EEESU_SU_EEEEENS5_IJNS4_10UnderscoreESX_SX_EEEEENS4_28SM100_TMA_2SM_LOAD_MULTICASTENS4_14ComposedLayoutINS4_7SwizzleILi3ELi4ELi3EEENS4_18smem_ptr_flag_bitsILi16EEENSS_INS5_IJSG_NSA_ILi8EEEEEENS5_IJSC_SG_EEEEEEEvNS4_8identityES10_S1A_vS1B_EENS_8epilogue10collective18CollectiveEpilogueINS1D_23Sm100TmaWarpSpecializedILi4ELi2ELi16ELb1ELb0EEEJNS5_IJSG_SF_SG_EEENS5_IJNSS_ISG_SC_EENSS_INS5_IJNSA_ILi16EEENSA_ILi2EEEEEES18_EEEEESI_NS5_IJlSC_lEEESI_S1P_NS1D_6fusion15FusionCallbacksIS1H_NS1Q_17LinearCombinationISI_fSI_fLNS_15FloatRoundStyleE2EEES1I_S1O_JEEENS4_5SM1004TMEM4LOAD26SM100_TMEM_LOAD_32dp32b16xENS4_13SM90_TMA_LOADENS11_INS12_ILi1ELi4ELi3EEES15_NSS_INS5_IJS16_S1K_EEENS5_IJS1K_SC_EEEEEEENS4_39AutoVectorizingCopyWithAssumedAlignmentILi128EEENS4_14SM90_TMA_STOREES25_S27_S27_EEEvvEEEEvNT_6ParamsE,(.L_x_193 - _ZN7cutlass13device_kernelINS_4gemm6kernel13GemmUniversalIN4cute5tupleIJiiiiEEENS1_10collective13CollectiveMmaINS1_35MainloopSm100TmaUmmaWarpSpecializedILi2ELi2ELi4ENS5_IJNS4_1CILi4EEESB_NSA_ILi1EEEEEEEENS5_IJNSA_ILi128EEESF_NSA_ILi64EEEEEENS_6half_tENS5_IJSC_llEEESI_SJ_NS4_8TiledMMAINS4_8MMA_AtomIJNS4_26SM100_MMA_F16BF16_2x1SM_SSISI_SI_fLi128ELi128ELNS4_4UMMA5MajorE1ELSO_1ELNSN_7ScaleInE0ELSP_0EEEEEENS4_6LayoutINS5_IJSC_SC_SC_EEENS5_IJNSA_ILi0EEESU_SU_EEEEENS5_IJNS4_10UnderscoreESX_SX_EEEEENS4_28SM100_TMA_2SM_LOAD_MULTICASTENS4_14ComposedLayoutINS4_7SwizzleILi3ELi4ELi3EEENS4_18smem_ptr_flag_bitsILi16EEENSS_INS5_IJSG_NSA_ILi8EEEEEENS5_IJSC_SG_EEEEEEEvNS4_8identityES10_S1A_vS1B_EENS_8epilogue10collective18CollectiveEpilogueINS1D_23Sm100TmaWarpSpecializedILi4ELi2ELi16ELb1ELb0EEEJNS5_IJSG_SF_SG_EEENS5_IJNSS_ISG_SC_EENSS_INS5_IJNSA_ILi16EEENSA_ILi2EEEEEES18_EEEEESI_NS5_IJlSC_lEEESI_S1P_NS1D_6fusion15FusionCallbacksIS1H_NS1Q_17LinearCombinationISI_fSI_fLNS_15FloatRoundStyleE2EEES1I_S1O_JEEENS4_5SM1004TMEM4LOAD26SM100_TMEM_LOAD_32dp32b16xENS4_13SM90_TMA_LOADENS11_INS12_ILi1ELi4ELi3EEES15_NSS_INS5_IJS16_S1K_EEENS5_IJS1K_SC_EEEEEEENS4_39AutoVectorizingCopyWithAssumedAlignmentILi128EEENS4_14SM90_TMA_STOREES25_S27_S27_EEEvvEEEEvNT_6ParamsE)
        .other          _ZN7cutlass13device_kernelINS_4gemm6kernel13GemmUniversalIN4cute5tupleIJiiiiEEENS1_10collective13CollectiveMmaINS1_35MainloopSm100TmaUmmaWarpSpecializedILi2ELi2ELi4ENS5_IJNS4_1CILi4EEESB_NSA_ILi1EEEEEEEENS5_IJNSA_ILi128EEESF_NSA_ILi64EEEEEENS_6half_tENS5_IJSC_llEEESI_SJ_NS4_8TiledMMAINS4_8MMA_AtomIJNS4_26SM100_MMA_F16BF16_2x1SM_SSISI_SI_fLi128ELi128ELNS4_4UMMA5MajorE1ELSO_1ELNSN_7ScaleInE0ELSP_0EEEEEENS4_6LayoutINS5_IJSC_SC_SC_EEENS5_IJNSA_ILi0EEESU_SU_EEEEENS5_IJNS4_10UnderscoreESX_SX_EEEEENS4_28SM100_TMA_2SM_LOAD_MULTICASTENS4_14ComposedLayoutINS4_7SwizzleILi3ELi4ELi3EEENS4_18smem_ptr_flag_bitsILi16EEENSS_INS5_IJSG_NSA_ILi8EEEEEENS5_IJSC_SG_EEEEEEEvNS4_8identityES10_S1A_vS1B_EENS_8epilogue10collective18CollectiveEpilogueINS1D_23Sm100TmaWarpSpecializedILi4ELi2ELi16ELb1ELb0EEEJNS5_IJSG_SF_SG_EEENS5_IJNSS_ISG_SC_EENSS_INS5_IJNSA_ILi16EEENSA_ILi2EEEEEES18_EEEEESI_NS5_IJlSC_lEEESI_S1P_NS1D_6fusion15FusionCallbacksIS1H_NS1Q_17LinearCombinationISI_fSI_fLNS_15FloatRoundStyleE2EEES1I_S1O_JEEENS4_5SM1004TMEM4LOAD26SM100_TMEM_LOAD_32dp32b16xENS4_13SM90_TMA_LOADENS11_INS12_ILi1ELi4ELi3EEES15_NSS_INS5_IJS16_S1K_EEENS5_IJS1K_SC_EEEEEEENS4_39AutoVectorizingCopyWithAssumedAlignmentILi128EEENS4_14SM90_TMA_STOREES25_S27_S27_EEEvvEEEEvNT_6ParamsE,@"STO_CUDA_ENTRY STV_DEFAULT"
_ZN7cutlass13device_kernelINS_4gemm6kernel13GemmUniversalIN4cute5tupleIJiiiiEEENS1_10collective13CollectiveMmaINS1_35MainloopSm100TmaUmmaWarpSpecializedILi2ELi2ELi4ENS5_IJNS4_1CILi4EEESB_NSA_ILi1EEEEEEEENS5_IJNSA_ILi128EEESF_NSA_ILi64EEEEEENS_6half_tENS5_IJSC_llEEESI_SJ_NS4_8TiledMMAINS4_8MMA_AtomIJNS4_26SM100_MMA_F16BF16_2x1SM_SSISI_SI_fLi128ELi128ELNS4_4UMMA5MajorE1ELSO_1ELNSN_7ScaleInE0ELSP_0EEEEEENS4_6LayoutINS5_IJSC_SC_SC_EEENS5_IJNSA_ILi0EEESU_SU_EEEEENS5_IJNS4_10UnderscoreESX_SX_EEEEENS4_28SM100_TMA_2SM_LOAD_MULTICASTENS4_14ComposedLayoutINS4_7SwizzleILi3ELi4ELi3EEENS4_18smem_ptr_flag_bitsILi16EEENSS_INS5_IJSG_NSA_ILi8EEEEEENS5_IJSC_SG_EEEEEEEvNS4_8identityES10_S1A_vS1B_EENS_8epilogue10collective18CollectiveEpilogueINS1D_23Sm100TmaWarpSpecializedILi4ELi2ELi16ELb1ELb0EEEJNS5_IJSG_SF_SG_EEENS5_IJNSS_ISG_SC_EENSS_INS5_IJNSA_ILi16EEENSA_ILi2EEEEEES18_EEEEESI_NS5_IJlSC_lEEESI_S1P_NS1D_6fusion15FusionCallbacksIS1H_NS1Q_17LinearCombinationISI_fSI_fLNS_15FloatRoundStyleE2EEES1I_S1O_JEEENS4_5SM1004TMEM4LOAD26SM100_TMEM_LOAD_32dp32b16xENS4_13SM90_TMA_LOADENS11_INS12_ILi1ELi4ELi3EEES15_NSS_INS5_IJS16_S1K_EEENS5_IJS1K_SC_EEEEEEENS4_39AutoVectorizingCopyWithAssumedAlignmentILi128EEENS4_14SM90_TMA_STOREES25_S27_S27_EEEvvEEEEvNT_6ParamsE:
[----:B------:R-:W1:Y:S01]  /*0000*/  LDC R1, c[0x0][0x37c] ;  /* 0x0000df00ff017b82 */ /* 0x000e620000000800 */
[----:B------:R-:W2:Y:S01]  /*0010*/  S2R R76, SR_TID.X ;  /* 0x00000000004c7919 */ /* 0x000ea20000002100 */
[----:B------:R-:W3:Y:S06]  /*0020*/  LDCU.64 UR6, c[0x0][0x890] ;  /* 0x00011200ff0677ac */ /* 0x000eec0008000a00 */
[----:B------:R-:W4:Y:S01]  /*0030*/  S2UR UR37, SR_CgaCtaId ;  /* 0x00000000002579c3 */ /* 0x000f220000008800 */
[----:B------:R-:W-:Y:S01]  /*0040*/  PRMT R63, RZ, 0x7610, R63 ;  /* 0x00007610ff3f7816 */ /* 0x000fe2000000003f */
[----:B------:R-:W1:Y:S01]  /*0050*/  LDCU.64 UR46, c[0x0][0x358] ;  /* 0x00006b00ff2e77ac */ /* 0x000e620008000a00 */
[----:B------:R-:W-:-:S02]  /*0060*/  ELECT P0, URZ, PT ;  /* 0x0000000000ff782f */ /* 0x000fc40003800000 */
[----:B---3--:R-:W-:-:S04]  /*0070*/  ISETP.NE.U32.AND P1, PT, RZ, UR6, PT ;  /* 0x00000006ff007c0c */ /* 0x008fc8000bf25070 */
[----:B------:R-:W-:Y:S01]  /*0080*/  ISETP.NE.AND.EX P2, PT, RZ, UR7, PT, P1 ;  /* 0x00000007ff007c0c */ /* 0x000fe2000bf45310 */
[----:B----4-:R-:W-:Y:S02]  /*0090*/  ULOP3.LUT UR9, UR37, 0x1, URZ, 0xc0, !UPT ;  /* 0x0000000125097892 */ /* 0x010fe4000f8ec0ff */
[----:B------:R-:W-:Y:S01]  /*00a0*/  ULOP3.LUT UR8, UR37, 0x1, URZ, 0x3c, !UPT ;  /* 0x0000000125087892 */ /* 0x000fe2000f8e3cff */
[----:B--2---:R-:W-:-:S05]  /*00b0*/  SHF.R.U32.HI R70, RZ, 0x5, R76 ;  /* 0x00000005ff467819 */ /* 0x004fca000001164c */
[----:B------:R-:W2:Y:S02]  /*00c0*/  SHFL.IDX PT, R0, R70, RZ, 0x1f ;  /* 0x00001fff46007589 */ /* 0x000ea400000e0000 */
[----:B--2---:R-:W-:Y:S02]  /*00d0*/  R2UR UR10, R0 ;  /* 0x00000000000a72ca */ /* 0x004fe400000e0000 */
[----:B-1----:R-:W-:Y:S05]  /*00e0*/  @P2 BRA `(.L_x_0) ;  /* 0x00000000002c2947 */ /* 0x002fea0003800000 */
[----:B------:R-:W1:Y:S02]  /*00f0*/  LDCU.64 UR4, c[0x0][0x888] ;  /* 0x00011100ff0477ac */ /* 0x000e640008000a00 */
[----:B-1----:R-:W-:-:S04]  /*0100*/  UISETP.NE.U32.AND UP0, UPT, UR4, URZ, UPT ;  /* 0x000000ff0400728c */ /* 0x002fc8000bf05070 */
[----:B------:R-:W-:-:S09]  /*0110*/  UISETP.NE.AND.EX UP0, UPT, UR5, URZ, UPT, UP0 ;  /* 0x000000ff0500728c */ /* 0x000fd2000bf05300 */
[----:B------:R-:W-:Y:S05]  /*0120*/  BRA.U !UP0, `(.L_x_1) ;  /* 0x0000000108107547 */ /* 0x000fea000b800000 */
[----:B------:R-:W1:Y:S02]  /*0130*/  LDC.64 R2, c[0x0][0x888] ;  /* 0x00022200ff027b82 */ /* 0x000e640000000a00 */
[----:B-1----:R1:W5:Y:S01]  /*0140*/  LDG.E R35, desc[UR46][R2.64] ;  /* 0x0000002e02237981 */ /* 0x002362000c1e1900 */
[----:B------:R-:W-:Y:S01]  /*0150*/  HFMA2 R63, -RZ, RZ, 0, 5.9604644775390625e-08 ;  /* 0x00000001ff3f7431 */ /* 0x000fe200000001ff */
[----:B------:R-:W-:Y:S05]  /*0160*/  BRA `(.L_x_0) ;  /* 0x00000000000c7947 */ /* 0x000fea0003800000 */
.L_x_1:
[----:B------:R-:W1:Y:S01]  /*0170*/  LDCU UR4, c[0x0][0x880] ;  /* 0x00011000ff0477ac */ /* 0x000e620008000800 */
[----:B------:R-:W-:Y:S01]  /*0180*/  HFMA2 R63, -RZ, RZ, 0, 5.9604644775390625e-08 ;  /* 0x00000001ff3f7431 */ /* 0x000fe200000001ff */
[----:B-1----:R-:W-:-:S07]  /*0190*/  MOV R35, UR4 ;  /* 0x0000000400237c02 */ /* 0x002fce0008000f00 */
.L_x_0:
[----:B------:R-:W2:Y:S02]  /*01a0*/  LDCU.64 UR4, c[0x0][0x8b0] ;  /* 0x00011600ff0477ac */ /* 0x000ea40008000a00 */
[----:B--2---:R-:W-:-:S04]  /*01b0*/  UISETP.NE.U32.AND UP0, UPT, UR4, URZ, UPT ;  /* 0x000000ff0400728c */ /* 0x004fc8000bf05070 */
[----:B------:R-:W-:-:S09]  /*01c0*/  UISETP.NE.AND.EX UP0, UPT, UR5, URZ, UPT, UP0 ;  /* 0x000000ff0500728c */ /* 0x000fd2000bf05300 */
[----:B------:R-:W-:Y:S05]  /*01d0*/  BRA.U UP0, `(.L_x_2) ;  /* 0x0000000100247547 */ /* 0x000fea000b800000 */
[----:B------:R-:W2:Y:S02]  /*01e0*/  LDCU.64 UR4, c[0x0][0x8a8] ;  /* 0x00011500ff0477ac */ /* 0x000ea40008000a00 */
[----:B--2---:R-:W-:-:S04]  /*01f0*/  UISETP.NE.U32.AND UP0, UPT, UR4, URZ, UPT ;  /* 0x000000ff0400728c */ /* 0x004fc8000bf05070 */
[----:B------:R-:W-:-:S09]  /*0200*/  UISETP.NE.AND.EX UP0, UPT, UR5, URZ, UPT, UP0 ;  /* 0x000000ff0500728c */ /* 0x000fd2000bf05300 */
[----:B------:R-:W-:Y:S05]  /*0210*/  BRA.U !UP0, `(.L_x_3) ;  /* 0x00000001080c7547 */ /* 0x000fea000b800000 */
[----:B------:R-:W2:Y:S02]  /*0220*/  LDC.64 R32, c[0x0][0x8a8] ;  /* 0x00022a00ff207b82 */ /* 0x000ea40000000a00 */
[----:B--2---:R2:W5:Y:S01]  /*0230*/  LDG.E R32, desc[UR46][R32.64] ;  /* 0x0000002e20207981 */ /* 0x004562000c1e1900 */
[----:B------:R-:W-:Y:S05]  /*0240*/  BRA `(.L_x_2) ;  /* 0x0000000000087947 */ /* 0x000fea0003800000 */
.L_x_3:
[----:B------:R-:W2:Y:S02]  /*0250*/  LDCU UR4, c[0x0][0x8a0] ;  /* 0x00011400ff0477ac */ /* 0x000ea40008000800 */
[----:B--2---:R-:W-:Y:S02]  /*0260*/  MOV R32, UR4 ;  /* 0x0000000400207c02 */ /* 0x004fe40008000f00 */
.L_x_2:
[----:B------:R-:W-:Y:S01]  /*0270*/  IMAD.U32 R0, RZ, RZ, UR10 ;  /* 0x0000000aff007e24 */ /* 0x000fe2000f8e00ff */
[----:B------:R-:W-:Y:S04]  /*0280*/  BSSY.RECONVERGENT B0, `(.L_x_4) ;  /* 0x000000c000007945 */ /* 0x000fe80003800200 */
[C---:B------:R-:W-:Y:S02]  /*0290*/  ISETP.NE.OR P3, PT, R0.reuse, 0x1, !P0 ;  /* 0x000000010000780c */ /* 0x040fe40004765670 */
[----:B------:R-:W-:-:S11]  /*02a0*/  ISETP.NE.OR P2, PT, R0, 0x3, !P0 ;  /* 0x000000030000780c */ /* 0x000fd60004745670 */
[----:B------:R-:W-:Y:S05]  /*02b0*/  @P3 BRA `(.L_x_5) ;  /* 0x0000000000203947 */ /* 0x000fea0003800000 */
[----:B------:R-:W3:Y:S02]  /*02c0*/  LDCU.64 UR4, c[0x0][0x348] ;  /* 0x00006900ff0477ac */ /* 0x000ee40008000a00 */
[----:B---3--:R-:W-:Y:S02]  /*02d0*/  UIADD3 UR12, UP1, UPT, UR4, 0x80, URZ ;  /* 0x00000080040c7890 */ /* 0x008fe4000ff3e0ff */
[----:B------:R-:W-:Y:S02]  /*02e0*/  UIADD3 UR4, UP0, UPT, UR4, 0x180, URZ ;  /* 0x0000018004047890 */ /* 0x000fe4000ff1e0ff */
[----:B------:R-:W-:Y:S02]  /*02f0*/  UIADD3.X UR13, UPT, UPT, URZ, UR5, URZ, UP1, !UPT ;  /* 0x00000005ff0d7290 */ /* 0x000fe40008ffe4ff */
[----:B------:R-:W-:-:S07]  /*0300*/  UIADD3.X UR5, UPT, UPT, URZ, UR5, URZ, UP0, !UPT ;  /* 0x00000005ff057290 */ /* 0x000fce00087fe4ff */
[----:B------:R3:W-:Y:S02]  /*0310*/  UTMACCTL.PF [UR12] ;  /* 0x000000000c0079b9 */ /* 0x0007e40008040000 */
[----:B------:R3:W-:Y:S02]  /*0320*/  UTMACCTL.PF [UR4] ;  /* 0x00000000040079b9 */ /* 0x0007e40008040000 */
[----:B---3--:R-:W-:Y:S01]  /*0330*/  NOP ;  /* 0x0000000000007918 */ /* 0x008fe20000000000 */
.L_x_5:
[----:B------:R-:W-:Y:S05]  /*0340*/  BSYNC.RECONVERGENT B0 ;  /* 0x0000000000007941 */ /* 0x000fea0003800200 */
.L_x_4:
[----:B------:R-:W-:Y:S04]  /*0350*/  BSSY.RECONVERGENT B0, `(.L_x_6) ;  /* 0x000000a000007945 */ /* 0x000fe80003800200 */
        /* <DEDUP_REMOVED lines=9> */
.L_x_7:
[----:B------:R-:W-:Y:S05]  /*03f0*/  BSYNC.RECONVERGENT B0 ;  /* 0x0000000000007941 */ /* 0x000fea0003800200 */
.L_x_6:
[----:B------:R-:W3:Y:S01]  /*0400*/  LDCU.64 UR4, c[0x0][0x888] ;  /* 0x00011100ff0477ac */ /* 0x000ee20008000a00 */
[----:B------:R-:W-:Y:S01]  /*0410*/  ISETP.NE.AND.EX P1, PT, RZ, UR7, PT, P1 ;  /* 0x00000007ff007c0c */ /* 0x000fe2000bf25310 */
[----:B------:R-:W-:Y:S01]  /*0420*/  UPLOP3.LUT UP4, UPT, UPT, UPT, UPT, 0x80, 0x8 ;  /* 0x000000000008789c */ /* 0x000fe20003f8f070 */
[----:B---3--:R-:W-:-:S04]  /*0430*/  ISETP.NE.U32.AND P2, PT, RZ, UR4, PT ;  /* 0x00000004ff007c0c */ /* 0x008fc8000bf45070 */
[----:B------:R-:W-:-:S13]  /*0440*/  ISETP.NE.AND.EX P2, PT, RZ, UR5, PT, P2 ;  /* 0x00000005ff007c0c */ /* 0x000fda000bf45320 */
[----:B------:R-:W-:Y:S05]  /*0450*/  @P2 BRA P1, `(.L_x_8) ;  /* 0x0000000000282947 */ /* 0x000fea0000800000 */
[----:B------:R-:W-:Y:S01]  /*0460*/  UISETP.NE.U32.AND UP1, UPT, UR6, URZ, UPT ;  /* 0x000000ff0600728c */ /* 0x000fe2000bf25070 */
[----:B-----5:R-:W-:Y:S01]  /*0470*/  FSETP.NEU.AND P1, PT, R35, RZ, PT ;  /* 0x000000ff2300720b */ /* 0x020fe20003f2d000 */
[----:B------:R-:W-:Y:S02]  /*0480*/  UISETP.NE.U32.AND UP0, UPT, UR4, URZ, UPT ;  /* 0x000000ff0400728c */ /* 0x000fe4000bf05070 */
[----:B------:R-:W-:Y:S02]  /*0490*/  UISETP.NE.AND.EX UP1, UPT, UR7, URZ, UPT, UP1 ;  /* 0x000000ff0700728c */ /* 0x000fe4000bf25310 */
[----:B------:R-:W-:-:S04]  /*04a0*/  UISETP.NE.AND.EX UP0, UPT, UR5, URZ, UPT, UP0 ;  /* 0x000000ff0500728c */ /* 0x000fc8000bf05300 */
[----:B------:R-:W-:-:S04]  /*04b0*/  USEL UR4, URZ, 0xffffffff, UP0 ;  /* 0xffffffffff047887 */ /* 0x000fc80008000000 */
[----:B------:R-:W-:Y:S01]  /*04c0*/  VOTEU.ANY UP0, P1 ;  /* 0x0000000000ff7886 */ /* 0x000fe20000800100 */
[----:B------:R-:W-:-:S04]  /*04d0*/  @!UP1 USEL UR4, URZ, 0xffffffff, UP0 ;  /* 0xffffffffff049887 */ /* 0x000fc80008000000 */
[----:B------:R-:W-:-:S04]  /*04e0*/  ULOP3.LUT UR4, UR4, 0x1, URZ, 0xc0, !UPT ;  /* 0x0000000104047892 */ /* 0x000fc8000f8ec0ff */
[----:B------:R-:W-:-:S11]  /*04f0*/  UISETP.NE.U32.AND UP4, UPT, UR4, 0x1, UPT ;  /* 0x000000010400788c */ /* 0x000fd6000bf85070 */
.L_x_8:
[----:B------:R-:W3:Y:S01]  /*0500*/  SHFL.IDX PT, R0, R70, RZ, 0x1f ;  /* 0x00001fff46007589 */ /* 0x000ee200000e0000 */
[----:B------:R-:W-:-:S04]  /*0510*/  UISETP.NE.AND UP0, UPT, UR10, 0x2, UPT ;  /* 0x000000020a00788c */ /* 0x000fc8000bf05270 */
[----:B------:R-:W-:Y:S02]  /*0520*/  UISETP.EQ.AND UP1, UPT, UR9, URZ, !UP0 ;  /* 0x000000ff0900728c */ /* 0x000fe4000c722270 */
[----:B------:R-:W-:-:S04]  /*0530*/  USEL UR6, URZ, 0x1, UP0 ;  /* 0x00000001ff067887 */ /* 0x000fc80008000000 */
[----:B------:R-:W-:Y:S02]  /*0540*/  PLOP3.LUT P6, PT, P0, PT, UP1, 0x80, 0x8 ;  /* 0x000000000008781c */ /* 0x000fe400007cf018 */
[----:B---3--:R-:W-:-:S13]  /*0550*/  ISETP.NE.AND P1, PT, R0, RZ, PT ;  /* 0x000000ff0000720c */ /* 0x008fda0003f25270 */
[----:B------:R-:W-:Y:S05]  /*0560*/  @P1 BRA `(.L_x_9) ;  /* 0x0000000000441947 */ /* 0x000fea0003800000 */
[----:B------:R-:W-:Y:S01]  /*0570*/  UMOV UR7, 0x400 ;  /* 0x0000040000077882 */ /* 0x000fe20000000000 */
[----:B------:R-:W-:Y:S01]  /*0580*/  UMOV UR5, 0x1 ;  /* 0x0000000100057882 */ /* 0x000fe20000000000 */
[----:B------:R-:W-:Y:S01]  /*0590*/  UMOV UR4, 0x5 ;  /* 0x0000000500047882 */ /* 0x000fe20000000000 */
[----:B------:R-:W-:Y:S02]  /*05a0*/  ULEA UR7, UR37, UR7, 0x18 ;  /* 0x0000000725077291 */ /* 0x000fe4000f8ec0ff */
[----:B------:R-:W-:-:S04]  /*05b0*/  UIADD3 UR12, UPT, UPT, -UR5, 0x100000, URZ ;  /* 0x00100000050c7890 */ /* 0x000fc8000fffe1ff */
[----:B------:R-:W-:Y:S02]  /*05c0*/  USHF.L.U32 UR13, UR12, 0xb, URZ ;  /* 0x0000000b0c0d7899 */ /* 0x000fe400080006ff */
[----:B------:R-:W-:Y:S02]  /*05d0*/  USHF.L.U32 UR12, UR12, 0x1, URZ ;  /* 0x000000010c0c7899 */ /* 0x000fe400080006ff */
[----:B------:R-:W-:-:S04]  /*05e0*/  UIADD3 UR4, UPT, UPT, -UR4, 0x100000, URZ ;  /* 0x0010000004047890 */ /* 0x000fc8000fffe1ff */
[----:B------:R-:W-:Y:S02]  /*05f0*/  USHF.L.U32 UR5, UR4, 0xb, URZ ;  /* 0x0000000b04057899 */ /* 0x000fe400080006ff */
[----:B------:R-:W-:Y:S01]  /*0600*/  USHF.L.U32 UR4, UR4, 0x1, URZ ;  /* 0x0000000104047899 */ /* 0x000fe200080006ff */
[----:B------:R-:W-:Y:S01]  /*0610*/  ELECT P1, URZ, PT ;  /* 0x0000000000ff782f */ /* 0x000fe20003820000 */
[----:B------:R-:W3:Y:S02]  /*0620*/  FENCE.VIEW.ASYNC.S ;  /* 0x00000000000073c6 */ /* 0x000ee40000000000 */
[----:B---3--:R3:W4:Y:S08]  /*0630*/  SYNCS.EXCH.64 URZ, [UR7], UR12 ;  /* 0x0000000c07ff75b2 */ /* 0x0087300008000100 */
[----:B------:R3:W1:Y:S01]  /*0640*/  SYNCS.EXCH.64 URZ, [UR7+0x10], UR4 ;  /* 0x0000100407ff75b2 */ /* 0x0006620008000100 */
[----:B------:R3:W1:Y:S01]  /*0650*/  SYNCS.EXCH.64 URZ, [UR7+0x8], UR12 ;  /* 0x0000080c07ff75b2 */ /* 0x0006620008000100 */
[----:B------:R3:W1:Y:S01]  /*0660*/  SYNCS.EXCH.64 URZ, [UR7+0x18], UR4 ;  /* 0x0000180407ff75b2 */ /* 0x0006620008000100 */
[----:B------:R-:W-:Y:S01]  /*0670*/  NOP ;  /* 0x0000000000007918 */ /* 0x000fe20000000000 */
.L_x_9:
[----:B------:R-:W2:Y:S01]  /*0680*/  SHFL.IDX PT, R0, R70, RZ, 0x1f ;  /* 0x00001fff46007589 */ /* 0x000ea200000e0000 */
[----:B------:R-:W-:Y:S01]  /*0690*/  NOP ;  /* 0x0000000000007918 */ /* 0x000fe20000000000 */
[----:B--2---:R-:W-:-:S13]  /*06a0*/  ISETP.NE.AND P1, PT, R0, 0x1, PT ;  /* 0x000000010000780c */ /* 0x004fda0003f25270 */
[----:B------:R-:W-:Y:S05]  /*06b0*/  @P1 BRA `(.L_x_10) ;  /* 0x0000000000541947 */ /* 0x000fea0003800000 */
[----:B---3--:R-:W-:Y:S01]  /*06c0*/  UMOV UR7, 0x400 ;  /* 0x0000040000077882 */ /* 0x008fe20000000000 */
        /* <DEDUP_REMOVED lines=10> */
[----:B------:R-:W2:Y:S02]  /*0770*/  FENCE.VIEW.ASYNC.S ;  /* 0x00000000000073c6 */ /* 0x000ea40000000000 */
[----:B--2---:R2:W3:Y:S08]  /*0780*/  SYNCS.EXCH.64 URZ, [UR7+0x20], UR12 ;  /* 0x0000200c07ff75b2 */ /* 0x0044f00008000100 */
[----:B------:R2:W1:Y:S01]  /*0790*/  SYNCS.EXCH.64 URZ, [UR7+0x40], UR4 ;  /* 0x0000400407ff75b2 */ /* 0x0004620008000100 */
[----:B------:R2:W1:Y:S01]  /*07a0*/  SYNCS.EXCH.64 URZ, [UR7+0x28], UR12 ;  /* 0x0000280c07ff75b2 */ /* 0x0004620008000100 */
[----:B------:R2:W1:Y:S01]  /*07b0*/  SYNCS.EXCH.64 URZ, [UR7+0x48], UR4 ;  /* 0x0000480407ff75b2 */ /* 0x0004620008000100 */
[----:B------:R2:W1:Y:S01]  /*07c0*/  SYNCS.EXCH.64 URZ, [UR7+0x30], UR12 ;  /* 0x0000300c07ff75b2 */ /* 0x0004620008000100 */
[----:B------:R2:W1:Y:S01]  /*07d0*/  SYNCS.EXCH.64 URZ, [UR7+0x50], UR4 ;  /* 0x0000500407ff75b2 */ /* 0x0004620008000100 */
[----:B------:R2:W1:Y:S01]  /*07e0*/  SYNCS.EXCH.64 URZ, [UR7+0x38], UR12 ;  /* 0x0000380c07ff75b2 */ /* 0x0004620008000100 */
[----:B------:R2:W1:Y:S01]  /*07f0*/  SYNCS.EXCH.64 URZ, [UR7+0x58], UR4 ;  /* 0x0000580407ff75b2 */ /* 0x0004620008000100 */
[----:B------:R-:W-:Y:S01]  /*0800*/  NOP ;  /* 0x0000000000007918 */ /* 0x000fe20000000000 */
.L_x_10:
[----:B------:R-:W4:Y:S01]  /*0810*/  SHFL.IDX PT, R0, R70, RZ, 0x1f ;  /* 0x00001fff46007589 */ /* 0x000f2200000e0000 */
[----:B------:R-:W-:Y:S01]  /*0820*/  NOP ;  /* 0x0000000000007918 */ /* 0x000fe20000000000 */
[----:B----4-:R-:W-:-:S13]  /*0830*/  ISETP.NE.AND P1, PT, R0, 0x3, PT ;  /* 0x000000030000780c */ /* 0x010fda0003f25270 */
[----:B------:R-:W-:Y:S05]  /*0840*/  @P1 BRA `(.L_x_11) ;  /* 0x00000000002c1947 */ /* 0x000fea0003800000 */
[----:B--23--:R-:W-:Y:S01]  /*0850*/  UMOV UR5, 0x400 ;  /* 0x0000040000057882 */ /* 0x00cfe20000000000 */
[----:B------:R-:W-:Y:S01]  /*0860*/  UMOV UR4, 0x20 ;  /* 0x0000002000047882 */ /* 0x000fe20000000000 */
[----:B------:R-:W-:Y:S02]  /*0870*/  ULEA UR5, UR37, UR5, 0x18 ;  /* 0x0000000525057291 */ /* 0x000fe4000f8ec0ff */
[----:B------:R-:W-:-:S04]  /*0880*/  UIADD3 UR12, UPT, UPT, -UR4, 0x100000, URZ ;  /* 0x00100000040c7890 */ /* 0x000fc8000fffe1ff */
[----:B------:R-:W-:Y:S02]  /*0890*/  USHF.L.U32 UR13, UR12, 0xb, URZ ;  /* 0x0000000b0c0d7899 */ /* 0x000fe400080006ff */
[----:B------:R-:W-:Y:S01]  /*08a0*/  USHF.L.U32 UR12, UR12, 0x1, URZ ;  /* 0x000000010c0c7899 */ /* 0x000fe200080006ff */
[----:B------:R-:W-:Y:S01]  /*08b0*/  ELECT P1, URZ, PT ;  /* 0x0000000000ff782f */ /* 0x000fe20003820000 */
[----:B------:R-:W2:Y:S10]  /*08c0*/  FENCE.VIEW.ASYNC.S ;  /* 0x00000000000073c6 */ /* 0x000eb40000000000 */
[----:B--2---:R4:W2:Y:S01]  /*08d0*/  SYNCS.EXCH.64 URZ, [UR5+0x60], UR12 ;  /* 0x0000600c05ff75b2 */ /* 0x0048a20008000100 */
[----:B------:R4:W3:Y:S02]  /*08e0*/  SYNCS.EXCH.64 URZ, [UR5+0x68], UR12 ;  /* 0x0000680c05ff75b2 */ /* 0x0008e40008000100 */
[----:B----4-:R-:W-:Y:S01]  /*08f0*/  NOP ;  /* 0x0000000000007918 */ /* 0x010fe20000000000 */
.L_x_11:
[----:B------:R-:W4:Y:S01]  /*0900*/  SHFL.IDX PT, R0, R70, RZ, 0x1f ;  /* 0x00001fff46007589 */ /* 0x000f2200000e0000 */
[----:B------:R-:W-:Y:S01]  /*0910*/  NOP ;  /* 0x0000000000007918 */ /* 0x000fe20000000000 */
[----:B----4-:R-:W-:-:S13]  /*0920*/  ISETP.NE.AND P1, PT, R0, 0x4, PT ;  /* 0x000000040000780c */ /* 0x010fda0003f25270 */
[----:B------:R-:W-:Y:S05]  /*0930*/  @P1 BRA `(.L_x_12) ;  /* 0x0000000000481947 */ /* 0x000fea0003800000 */
[----:B--23--:R-:W-:Y:S01]  /*0940*/  UMOV UR7, 0xe20 ;  /* 0x00000e2000077882 */ /* 0x00cfe20000000000 */
[----:B------:R-:W-:Y:S01]  /*0950*/  UMOV UR5, 0x400 ;  /* 0x0000040000057882 */ /* 0x000fe20000000000 */
[----:B------:R-:W-:Y:S01]  /*0960*/  USEL UR7, UR7, 0xc20, UP4 ;  /* 0x00000c2007077887 */ /* 0x000fe2000a000000 */
        /* <DEDUP_REMOVED lines=10> */
[----:B--2---:R4:W2:Y:S08]  /*0a10*/  SYNCS.EXCH.64 URZ, [UR5+0x70], UR12 ;  /* 0x0000700c05ff75b2 */ /* 0x0048b00008000100 */
[----:B------:R4:W3:Y:S01]  /*0a20*/  SYNCS.EXCH.64 URZ, [UR5+0x80], UR14 ;  /* 0x0000800e05ff75b2 */ /* 0x0008e20008000100 */
[----:B------:R4:W1:Y:S01]  /*0a30*/  SYNCS.EXCH.64 URZ, [UR5+0x78], UR12 ;  /* 0x0000780c05ff75b2 */ /* 0x0008620008000100 */
[----:B------:R4:W1:Y:S02]  /*0a40*/  SYNCS.EXCH.64 URZ, [UR5+0x88], UR14 ;  /* 0x0000880e05ff75b2 */ /* 0x0008640008000100 */
[----:B----4-:R-:W-:Y:S01]  /*0a50*/  NOP ;  /* 0x0000000000007918 */ /* 0x010fe20000000000 */
.L_x_12:
[----:B------:R-:W4:Y:S01]  /*0a60*/  SHFL.IDX PT, R0, R70, RZ, 0x1f ;  /* 0x00001fff46007589 */ /* 0x000f2200000e0000 */
[----:B------:R-:W-:Y:S01]  /*0a70*/  NOP ;  /* 0x0000000000007918 */ /* 0x000fe20000000000 */
[----:B----4-:R-:W-:-:S13]  /*0a80*/  ISETP.NE.AND P1, PT, R0, 0x5, PT ;  /* 0x000000050000780c */ /* 0x010fda0003f25270 */
[----:B------:R-:W-:Y:S05]  /*0a90*/  @P1 BRA `(.L_x_13) ;  /* 0x0000000000541947 */ /* 0x000fea0003800000 */
[----:B--23--:R-:W-:Y:S01]  /*0aa0*/  UMOV UR7, 0x400 ;  /* 0x0000040000077882 */ /* 0x00cfe20000000000 */
        /* <DEDUP_REMOVED lines=14> */
[----:B------:R4:W1:Y:S01]  /*0b90*/  SYNCS.EXCH.64 URZ, [UR7+0xb8], UR4 ;  /* 0x0000b80407ff75b2 */ /* 0x0008620008000100 */
[----:B------:R4:W1:Y:S01]  /*0ba0*/  SYNCS.EXCH.64 URZ, [UR7+0xa0], UR12 ;  /* 0x0000a00c07ff75b2 */ /* 0x0008620008000100 */
[----:B------:R4:W1:Y:S01]  /*0bb0*/  SYNCS.EXCH.64 URZ, [UR7+0xc0], UR4 ;  /* 0x0000c00407ff75b2 */ /* 0x0008620008000100 */
[----:B------:R4:W1:Y:S01]  /*0bc0*/  SYNCS.EXCH.64 URZ, [UR7+0xa8], UR12 ;  /* 0x0000a80c07ff75b2 */ /* 0x0008620008000100 */
[----:B------:R4:W1:Y:S02]  /*0bd0*/  SYNCS.EXCH.64 URZ, [UR7+0xc8], UR4 ;  /* 0x0000c80407ff75b2 */ /* 0x0008640008000100 */
[----:B----4-:R-:W-:Y:S01]  /*0be0*/  NOP ;  /* 0x0000000000007918 */ /* 0x010fe20000000000 */
.L_x_13:
[----:B------:R-:W4:Y:S01]  /*0bf0*/  SHFL.IDX PT, R0, R70, RZ, 0x1f ;  /* 0x00001fff46007589 */ /* 0x000f2200000e0000 */
[----:B------:R-:W-:Y:S01]  /*0c00*/  ISETP.NE.OR P0, PT, RZ, UR10, !P0 ;  /* 0x0000000aff007c0c */ /* 0x000fe2000c705670 */
        /* <DEDUP_REMOVED lines=12> */
[----:B------:R4:W3:Y:S01]  /*0cd0*/  SYNCS.EXCH.64 URZ, [UR5+0xe0], UR12 ;  /* 0x0000e00c05ff75b2 */ /* 0x0008e20008000100 */
[----:B------:R4:W1:Y:S01]  /*0ce0*/  SYNCS.EXCH.64 URZ, [UR5+0xd8], UR12 ;  /* 0x0000d80c05ff75b2 */ /* 0x0008620008000100 */
[----:B------:R4:W1:Y:S02]  /*0cf0*/  SYNCS.EXCH.64 URZ, [UR5+0xe8], UR12 ;  /* 0x0000e80c05ff75b2 */ /* 0x0008640008000100 */
[----:B----4-:R-:W-:Y:S01]  /*0d00*/  NOP ;  /* 0x0000000000007918 */ /* 0x010fe20000000000 */
.L_x_14:
[----:B------:R-:W-:Y:S01]  /*0d10*/  VOTEU.ALL UP0, P0 ;  /* 0x0000000000ff7886 */ /* 0x000fe20000000000 */
[----:B--23--:R-:W-:Y:S01]  /*0d20*/  UMOV UR12, 0x20 ;  /* 0x00000020000c7882 */ /* 0x00cfe20000000000 */
[----:B------:R-:W2:Y:S01]  /*0d30*/  LDCU UR5, c[0x0][0x36c] ;  /* 0x00006d80ff0577ac */ /* 0x000ea20008000800 */
[----:B------:R-:W-:Y:S01]  /*0d40*/  NOP ;  /* 0x0000000000007918 */ /* 0x000fe20000000000 */
[----:B------:R-:W-:Y:S01]  /*0d50*/  LOP3.LUT R10, R76, 0x1f, RZ, 0xc0, !PT ;  /* 0x0000001f4c0a7812 */ /* 0x000fe200078ec0ff */
[----:B------:R-:W-:Y:S01]  /*0d60*/  @!UP0 UMOV UR4, 0x400 ;  /* 0x0000040000048882 */ /* 0x000fe20000000000 */
[----:B------:R-:W-:-:S04]  /*0d70*/  @!UP0 UIADD3 UR12, UPT, UPT, -UR12, 0x100000, URZ ;  /* 0x001000000c0c8890 */ /* 0x000fc8000fffe1ff */
[----:B------:R-:W-:Y:S02]  /*0d80*/  @!UP0 USHF.L.U32 UR13, UR12, 0xb, URZ ;  /* 0x0000000b0c0d8899 */ /* 0x000fe400080006ff */
[----:B------:R-:W-:Y:S02]  /*0d90*/  @!UP0 USHF.L.U32 UR12, UR12, 0x1, URZ ;  /* 0x000000010c0c8899 */ /* 0x000fe400080006ff */
[----:B------:R-:W-:Y:S01]  /*0da0*/  @!UP0 ULEA UR4, UR37, UR4, 0x18 ;  /* 0x0000000425048291 */ /* 0x000fe2000f8ec0ff */
[----:B------:R-:W-:Y:S01]  /*0db0*/  VOTEU.ALL UP0, P0 ;  /* 0x0000000000ff7886 */ /* 0x000fe20000000000 */
[----:B------:R-:W-:Y:S02]  /*0dc0*/  UISETP.NE.AND UP3, UPT, UR10, URZ, UPT ;  /* 0x000000ff0a00728c */ /* 0x000fe4000bf65270 */
[----:B--2---:R-:W-:Y:S01]  /*0dd0*/  UISETP.EQ.U32.AND UP2, UPT, UR5, 0x1, UPT ;  /* 0x000000010500788c */ /* 0x004fe2000bf42070 */
[----:B------:R-:W2:Y:S07]  /*0de0*/  FENCE.VIEW.ASYNC.S ;  /* 0x00000000000073c6 */ /* 0x000eae0000000000 */
[----:B--2---:R2:W3:Y:S01]  /*0df0*/  @!UP0 SYNCS.EXCH.64 URZ, [UR4+0xf0], UR12 ;  /* 0x0000f00c04ff85b2 */ /* 0x0044e20008000100 */
[----:B------:R-:W-:Y:S05]  /*0e00*/  BRA.U !UP2, `(.L_x_15) ;  /* 0x000000010a087547 */ /* 0x000fea000b800000 */
[----:B-1-3--:R-:W-:Y:S01]  /*0e10*/  UCGABAR_ARV ;  /* 0x00000000000079c7 */ /* 0x00afe20008000000 */
[----:B------:R-:W-:Y:S05]  /*0e20*/  BRA `(.L_x_16) ;  /* 0x0000000000047947 */ /* 0x000fea0003800000 */
.L_x_15:
[----:B-1-3--:R-:W-:Y:S01]  /*0e30*/  NOP ;  /* 0x0000000000007918 */ /* 0x00afe20000000000 */
.L_x_16:
[----:B------:R-:W1:Y:S01]  /*0e40*/  S2R R11, SR_CTAID.X ;  /* 0x00000000000b7919 */ /* 0x000e620000002500 */
[----:B------:R-:W-:-:S05]  /*0e50*/  CS2R.32 R64, SR_CgaSize ;  /* 0x0000000000407805 */ /* 0x000fca0000008a00 */
[----:B------:R-:W-:-:S05]  /*0e60*/  IMAD R64, R64, -0xa0, RZ ;  /* 0xffffff6040407824 */ /* 0x000fca00078e02ff */
[----:B------:R-:W-:-:S14]  /*0e70*/  R2UR UR5, R64 ;  /* 0x00000000400572ca */ /* 0x000fdc00000e0000 */
[----:B------:R-:W3:Y:S01]  /*0e80*/  LDCU UR5, c[0x0][UR5+0x2b0] ;  /* 0x00005600050577ac */ /* 0x000ee20008000800 */
[----:B------:R-:W-:-:S05]  /*0e90*/  CS2R.32 R0, SR_CgaSize ;  /* 0x0000000000007805 */ /* 0x000fca0000008a00 */
[----:B------:R-:W-:-:S06]  /*0ea0*/  IMAD R0, R0, -0xa0, RZ ;  /* 0xffffff6000007824 */ /* 0x000fcc00078e02ff */
[----:B------:R-:W4:Y:S01]  /*0eb0*/  LDC R0, c[0x0][R0+0x2a0] ;  /* 0x0000a80000007b82 */ /* 0x000f220000000800 */
[----:B------:R-:W-:Y:S01]  /*0ec0*/  PRMT R8, RZ, 0x7610, R8 ;  /* 0x00007610ff087816 */ /* 0x000fe20000000008 */
[----:B------:R-:W3:Y:S01]  /*0ed0*/  S2R R20, SR_CTAID.Y ;  /* 0x0000000000147919 */ /* 0x000ee20000002600 */
[----:B------:R-:W-:-:S05]  /*0ee0*/  CS2R.32 R64, SR_CgaSize ;  /* 0x0000000000407805 */ /* 0x000fca0000008a00 */
[----:B------:R-:W-:-:S05]  /*0ef0*/  IMAD R64, R64, -0xa0, RZ ;  /* 0xffffff6040407824 */ /* 0x000fca00078e02ff */
[----:B--2---:R-:W-:-:S14]  /*0f00*/  R2UR UR4, R64 ;  /* 0x00000000400472ca */ /* 0x004fdc00000e0000 */
[----:B------:R-:W2:Y:S01]  /*0f10*/  LDCU UR4, c[0x0][UR4+0x2b4] ;  /* 0x00005680040477ac */ /* 0x000ea20008000800 */
[----:B------:R-:W-:Y:S01]  /*0f20*/  ULOP3.LUT UR16, UR37, 0x3, URZ, 0xc0, !UPT ;  /* 0x0000000325107892 */ /* 0x000fe2000f8ec0ff */
[----:B------:R-:W-:-:S05]  /*0f30*/  CS2R.32 R62, SR_CgaSize ;  /* 0x00000000003e7805 */ /* 0x000fca0000008a00 */
[----:B------:R-:W-:-:S06]  /*0f40*/  IMAD R62, R62, -0xa0, RZ ;  /* 0xffffff603e3e7824 */ /* 0x000fcc00078e02ff */
[----:B------:R-:W4:Y:S01]  /*0f50*/  LDC R62, c[0x0][R62+0x2a4] ;  /* 0x0000a9003e3e7b82 */ /* 0x000f220000000800 */
[----:B------:R-:W-:Y:S02]  /*0f60*/  ULOP3.LUT UR12, UR9, 0xc, UR37, 0xf8, !UPT ;  /* 0x0000000c090c7892 */ /* 0x000fe4000f8ef825 */
[----:B------:R-:W-:Y:S02]  /*0f70*/  UISETP.GT.U32.AND UP1, UPT, UR16, 0xffff, UPT ;  /* 0x0000ffff1000788c */ /* 0x000fe4000bf24070 */
[----:B------:R-:W-:Y:S02]  /*0f80*/  UISETP.GT.U32.AND UP0, UPT, UR12, 0xffff, UPT ;  /* 0x0000ffff0c00788c */ /* 0x000fe4000bf04070 */
[----:B------:R-:W-:Y:S01]  /*0f90*/  USHF.L.U32 UR15, UR37, 0x8, URZ ;  /* 0x00000008250f7899 */ /* 0x000fe200080006ff */
[----:B------:R-:W4:Y:S01]  /*0fa0*/  LDC R9, c[0x0][0xb24] ;  /* 0x0002c900ff097b82 */ /* 0x000f220000000800 */
[----:B------:R-:W-:Y:S02]  /*0fb0*/  USHF.L.U32 UR14, UR37, 0x2, URZ ;  /* 0x00000002250e7899 */ /* 0x000fe400080006ff */
[----:B------:R-:W-:-:S02]  /*0fc0*/  USHF.L.U32 UR13, UR37, 0xa, URZ ;  /* 0x0000000a250d7899 */ /* 0x000fc400080006ff */
[----:B------:R-:W-:Y:S02]  /*0fd0*/  USHF.L.U32 UR7, UR37, 0x4, URZ ;  /* 0x0000000425077899 */ /* 0x000fe400080006ff */
[----:B------:R-:W-:Y:S01]  /*0fe0*/  USEL UR16, UR16, 0xffff, !UP1 ;  /* 0x0000ffff10107887 */ /* 0x000fe2000c800000 */
[----:B------:R-:W4:Y:S01]  /*0ff0*/  LDC R26, c[0x0][0xb24] ;  /* 0x0002c900ff1a7b82 */ /* 0x000f220000000800 */
[----:B------:R-:W-:Y:S01]  /*1000*/  USEL UR12, UR12, 0xffff, !UP0 ;  /* 0x0000ffff0c0c7887 */ /* 0x000fe2000c000000 */
[----:B------:R-:W4:Y:S01]  /*1010*/  LDCU UR11, c[0x0][0xb30] ;  /* 0x00016600ff0b77ac */ /* 0x000f220008000800 */
[----:B-1----:R-:W-:Y:S01]  /*1020*/  I2FP.F32.U32 R64, R11 ;  /* 0x0000000b00407245 */ /* 0x002fe20000201000 */
[----:B------:R-:W-:Y:S02]  /*1030*/  ULOP3.LUT UR15, UR15, 0xc00, URZ, 0xc0, !UPT ;  /* 0x00000c000f0f7892 */ /* 0x000fe4000f8ec0ff */
[----:B------:R-:W-:Y:S01]  /*1040*/  ULOP3.LUT UR14, UR14, 0x30, URZ, 0xc0, !UPT ;  /* 0x000000300e0e7892 */ /* 0x000fe2000f8ec0ff */
[----:B---3--:R-:W-:Y:S01]  /*1050*/  I2FP.F32.U32 R3, R20 ;  /* 0x0000001400037245 */ /* 0x008fe20000201000 */
[----:B------:R-:W-:Y:S01]  /*1060*/  FMUL R64, R64, UR5 ;  /* 0x0000000540407c20 */ /* 0x000fe20008400000 */
[----:B------:R-:W-:-:S02]  /*1070*/  ULOP3.LUT UR13, UR13, 0x800, URZ, 0xc0, !UPT ;  /* 0x000008000d0d7892 */ /* 0x000fc4000f8ec0ff */
[----:B------:R-:W-:Y:S01]  /*1080*/  ULOP3.LUT UR7, UR7, 0x20, URZ, 0xc0, !UPT ;  /* 0x0000002007077892 */ /* 0x000fe2000f8ec0ff */
[----:B--2---:R-:W-:Y:S01]  /*1090*/  FMUL R3, R3, UR4 ;  /* 0x0000000403037c20 */ /* 0x004fe20008400000 */
[----:B------:R-:W-:Y:S01]  /*10a0*/  ULOP3.LUT UR16, UR16, 0xffff, URZ, 0xc0, !UPT ;  /* 0x0000ffff10107892 */ /* 0x000fe2000f8ec0ff */
[----:B------:R-:W1:Y:S01]  /*10b0*/  F2I.U32.TRUNC.NTZ R64, R64 ;  /* 0x0000004000407305 */ /* 0x000e62000020f000 */
[----:B------:R-:W-:Y:S02]  /*10c0*/  ULOP3.LUT UR12, UR12, 0xffff, URZ, 0xc0, !UPT ;  /* 0x0000ffff0c0c7892 */ /* 0x000fe4000f8ec0ff */
[----:B------:R-:W-:Y:S01]  /*10d0*/  UISETP.NE.AND UP0, UPT, UR10, 0x2, UPT ;  /* 0x000000020a00788c */ /* 0x000fe2000bf05270 */
[----:B------:R-:W-:Y:S01]  /*10e0*/  UMOV UR5, 0x1111 ;  /* 0x0000111100057882 */ /* 0x000fe20000000000 */
[----:B------:R-:W-:-:S03]  /*10f0*/  UMOV UR4, 0x5 ;  /* 0x0000000500047882 */ /* 0x000fc60000000000 */
[----:B------:R-:W2:Y:S01]  /*1100*/  F2I.U32.TRUNC.NTZ R3, R3 ;  /* 0x0000000300037305 */ /* 0x000ea2000020f000 */
[----:B-1----:R-:W-:-:S05]  /*1110*/  IADD3 R64, PT, PT, -R64, RZ, RZ ;  /* 0x000000ff40407210 */ /* 0x002fca0007ffe1ff */
[----:B----4-:R-:W-:Y:S01]  /*1120*/  IMAD R64, R0, R64, R11 ;  /* 0x0000004000407224 */ /* 0x010fe200078e020b */
[----:B------:R-:W-:Y:S02]  /*1130*/  PRMT R0, RZ, 0x7610, R0 ;  /* 0x00007610ff007816 */ /* 0x000fe40000000000 */
[----:B--2---:R-:W-:-:S05]  /*1140*/  IADD3 R3, PT, PT, -R3, RZ, RZ ;  /* 0x000000ff03037210 */ /* 0x004fca0007ffe1ff */
[----:B------:R-:W-:Y:S01]  /*1150*/  IMAD R62, R62, R3, R20 ;  /* 0x000000033e3e7224 */ /* 0x000fe200078e0214 */
[----:B------:R-:W-:Y:S06]  /*1160*/  BRA.U UP3, `(.L_x_17) ;  /* 0x0000000103a87547 */ /* 0x000fec000b800000 */
[C---:B------:R-:W-:Y:S02]  /*1170*/  ISETP.NE.AND P0, PT, R62.reuse, RZ, PT ;  /* 0x000000ff3e00720c */ /* 0x040fe40003f05270 */
[C---:B------:R-:W-:Y:S02]  /*1180*/  ISETP.NE.AND P5, PT, R62.reuse, 0x1, PT ;  /* 0x000000013e00780c */ /* 0x040fe40003fa5270 */
[----:B------:R-:W-:Y:S02]  /*1190*/  ISETP.NE.AND P4, PT, R62, 0x2, PT ;  /* 0x000000023e00780c */ /* 0x000fe40003f85270 */
[C---:B------:R-:W-:Y:S02]  /*11a0*/  ISETP.GT.U32.AND P2, PT, R64.reuse, 0x1, P0 ;  /* 0x000000014000780c */ /* 0x040fe40000744070 */
[C---:B------:R-:W-:Y:S02]  /*11b0*/  ISETP.GT.U32.AND P1, PT, R64.reuse, 0x1, P5 ;  /* 0x000000014000780c */ /* 0x040fe40002f24070 */
[----:B------:R-:W-:-:S02]  /*11c0*/  ISETP.GT.U32.AND P3, PT, R64, 0x1, P4 ;  /* 0x000000014000780c */ /* 0x000fc40002764070 */
[----:B------:R-:W-:Y:S02]  /*11d0*/  SEL R2, RZ, 0x1, P2 ;  /* 0x00000001ff027807 */ /* 0x000fe40001000000 */
[----:B------:R-:W-:Y:S02]  /*11e0*/  SEL R6, RZ, 0x2, P2 ;  /* 0x00000002ff067807 */ /* 0x000fe40001000000 */
[----:B------:R-:W-:Y:S02]  /*11f0*/  ISETP.NE.AND P2, PT, R62, 0x3, PT ;  /* 0x000000033e00780c */ /* 0x000fe40003f45270 */
[----:B------:R-:W-:Y:S02]  /*1200*/  SEL R3, RZ, 0x10, P1 ;  /* 0x00000010ff037807 */ /* 0x000fe40000800000 */
[----:B------:R-:W-:Y:S02]  /*1210*/  SEL R0, RZ, 0x100, P3 ;  /* 0x00000100ff007807 */ /* 0x000fe40001800000 */
[----:B------:R-:W-:-:S02]  /*1220*/  SEL R5, RZ, 0x20, P1 ;  /* 0x00000020ff057807 */ /* 0x000fc40000800000 */
[----:B------:R-:W-:Y:S02]  /*1230*/  ISETP.GT.U32.AND P1, PT, R64, 0x1, P2 ;  /* 0x000000014000780c */ /* 0x000fe40001724070 */
[----:B------:R-:W-:Y:S02]  /*1240*/  IADD3 R0, PT, PT, R0, R3, R2 ;  /* 0x0000000300007210 */ /* 0x000fe40007ffe002 */
[----:B------:R-:W-:Y:S02]  /*1250*/  LOP3.LUT R2, R64, 0x2, RZ, 0x3c, !PT ;  /* 0x0000000240027812 */ /* 0x000fe400078e3cff */
[----:B------:R-:W-:Y:S02]  /*1260*/  SEL R3, RZ, 0x1000, P1 ;  /* 0x00001000ff037807 */ /* 0x000fe40000800000 */
[----:B------:R-:W-:Y:S02]  /*1270*/  ISETP.GT.U32.AND P0, PT, R2, 0x1, P0 ;  /* 0x000000010200780c */ /* 0x000fe40000704070 */
[----:B------:R-:W-:-:S02]  /*1280*/  IADD3 R6, PT, PT, R6, R3, R0 ;  /* 0x0000000306067210 */ /* 0x000fc40007ffe000 */
[----:B------:R-:W-:Y:S02]  /*1290*/  SEL R4, RZ, 0x200, P3 ;  /* 0x00000200ff047807 */ /* 0x000fe40001800000 */
[----:B------:R-:W-:Y:S02]  /*12a0*/  SEL R3, RZ, 0x2000, P1 ;  /* 0x00002000ff037807 */ /* 0x000fe40000800000 */
[----:B------:R-:W-:Y:S02]  /*12b0*/  SEL R0, RZ, 0x4, P0 ;  /* 0x00000004ff007807 */ /* 0x000fe40000000000 */
[----:B------:R-:W-:Y:S02]  /*12c0*/  IADD3 R4, PT, PT, R4, R5, R6 ;  /* 0x0000000504047210 */ /* 0x000fe40007ffe006 */
[C---:B------:R-:W-:Y:S02]  /*12d0*/  ISETP.GT.U32.AND P5, PT, R2.reuse, 0x1, P5 ;  /* 0x000000010200780c */ /* 0x040fe40002fa4070 */
[----:B------:R-:W-:-:S02]  /*12e0*/  ISETP.GT.U32.AND P4, PT, R2, 0x1, P4 ;  /* 0x000000010200780c */ /* 0x000fc40002784070 */
[----:B------:R-:W-:Y:S02]  /*12f0*/  ISETP.GT.U32.AND P2, PT, R2, 0x1, P2 ;  /* 0x000000010200780c */ /* 0x000fe40001744070 */
[----:B------:R-:W-:Y:S02]  /*1300*/  IADD3 R2, PT, PT, R0, R3, R4 ;  /* 0x0000000300027210 */ /* 0x000fe40007ffe004 */
[----:B------:R-:W-:Y:S02]  /*1310*/  SEL R3, RZ, 0x40, P5 ;  /* 0x00000040ff037807 */ /* 0x000fe40002800000 */
[----:B------:R-:W-:Y:S02]  /*1320*/  SEL R0, RZ, 0x400, P4 ;  /* 0x00000400ff007807 */ /* 0x000fe40002000000 */
[----:B------:R-:W-:Y:S02]  /*1330*/  SEL R4, RZ, 0x8, P0 ;  /* 0x00000008ff047807 */ /* 0x000fe40000000000 */
[----:B------:R-:W-:-:S02]  /*1340*/  SEL R7, RZ, 0x4000, P2 ;  /* 0x00004000ff077807 */ /* 0x000fc40001000000 */
[----:B------:R-:W-:Y:S02]  /*1350*/  IADD3 R0, PT, PT, R0, R3, R2 ;  /* 0x0000000300007210 */ /* 0x000fe40007ffe002 */
[----:B------:R-:W-:Y:S02]  /*1360*/  SEL R5, RZ, 0x80, P5 ;  /* 0x00000080ff057807 */ /* 0x000fe40002800000 */
[----:B------:R-:W-:Y:S01]  /*1370*/  IADD3 R4, PT, PT, R4, R7, R0 ;  /* 0x0000000704047210 */ /* 0x000fe20007ffe000 */
[----:B------:R-:W-:Y:S01]  /*1380*/  IMAD.MOV.U32 R0, RZ, RZ, 0x3 ;  /* 0x00000003ff007424 */ /* 0x000fe200078e00ff */
[----:B------:R-:W-:Y:S02]  /*1390*/  SEL R2, RZ, 0x800, P4 ;  /* 0x00000800ff027807 */ /* 0x000fe40002000000 */
[----:B------:R-:W-:Y:S02]  /*13a0*/  LOP3.LUT R3, R64, 0xfffffffe, RZ, 0xc0, !PT ;  /* 0xfffffffe40037812 */ /* 0x000fe400078ec0ff */
[----:B------:R-:W-:-:S02]  /*13b0*/  IADD3 R5, PT, PT, R2, R5, R4 ;  /* 0x0000000502057210 */ /* 0x000fc40007ffe004 */
[----:B------:R-:W-:Y:S01]  /*13c0*/  SEL R2, RZ, 0x8000, P2 ;  /* 0x00008000ff027807 */ /* 0x000fe20001000000 */
[----:B------:R-:W-:-:S04]  /*13d0*/  IMAD R3, R62, 0x4, R3 ;  /* 0x000000043e037824 */ /* 0x000fc800078e0203 */
[----:B------:R-:W-:Y:S01]  /*13e0*/  IMAD.IADD R2, R5, 0x1, R2 ;  /* 0x0000000105027824 */ /* 0x000fe200078e0202 */
[----:B------:R-:W-:-:S04]  /*13f0*/  SHF.L.U32 R0, R0, R3, RZ ;  /* 0x0000000300007219 */ /* 0x000fc800000006ff */
[----:B------:R-:W-:-:S07]  /*1400*/  PRMT R8, R2, 0x7610, R8 ;  /* 0x0000761002087816 */ /* 0x000fce0000000008 */
.L_x_17:
[----:B------:R-:W-:Y:S01]  /*1410*/  ISETP.GE.AND P0, PT, R9, 0x1, PT ;  /* 0x000000010900780c */ /* 0x000fe20003f06270 */
[----:B------:R-:W-:Y:S01]  /*1420*/  USHF.L.U32 UR5, UR5, UR16, URZ ;  /* 0x0000001005057299 */ /* 0x000fe200080006ff */
[----:B------:R-:W1:Y:S01]  /*1430*/  S2UR UR36, SR_CTAID.Z ;  /* 0x00000000002479c3 */ /* 0x000e620000002700 */
[----:B------:R-:W-:Y:S01]  /*1440*/  USHF.L.U32 UR4, UR4, UR12, URZ ;  /* 0x0000000c04047299 */ /* 0x000fe200080006ff */
[----:B------:R-:W-:Y:S01]  /*1450*/  MOV R21, R11 ;  /* 0x0000000b00157202 */ /* 0x000fe20000000f00 */
[----:B------:R-:W-:-:S08]  /*1460*/  UISETP.NE.AND UP1, UPT, UR11, 0x1, UPT ;  /* 0x000000010b00788c */ /* 0x000fd0000bf25270 */
[----:B------:R-:W-:Y:S05]  /*1470*/  @!P0 BRA `(.L_x_18) ;  /* 0x0000000000b88947 */ /* 0x000fea0003800000 */
[----:B------:R-:W2:Y:S01]  /*1480*/  LDC.64 R4, c[0x0][0xb18] ;  /* 0x0002c600ff047b82 */ /* 0x000ea20000000a00 */
[----:B------:R-:W-:-:S07]  /*1490*/  ISETP.NE.AND P0, PT, R9, 0x1, PT ;  /* 0x000000010900780c */ /* 0x000fce0003f05270 */
[----:B------:R-:W3:Y:S08]  /*14a0*/  LDC R14, c[0x0][0xb0c] ;  /* 0x0002c300ff0e7b82 */ /* 0x000ef00000000800 */
[----:B------:R-:W4:Y:S08]  /*14b0*/  LDC R13, c[0x0][0x370] ;  /* 0x0000dc00ff0d7b82 */ /* 0x000f300000000800 */
[----:B------:R-:W1:Y:S01]  /*14c0*/  LDC R16, c[0x0][0x374] ;  /* 0x0000dd00ff107b82 */ /* 0x000e620000000800 */
[----:B--2---:R-:W-:-:S07]  /*14d0*/  ISETP.NE.AND P1, PT, R4, 0x1, PT ;  /* 0x000000010400780c */ /* 0x004fce0003f25270 */
[----:B------:R-:W4:Y:S01]  /*14e0*/  LDC.64 R6, c[0x0][0xb10] ;  /* 0x0002c400ff067b82 */ /* 0x000f220000000a00 */
[----:B---3--:R-:W-:-:S07]  /*14f0*/  ISETP.NE.AND P2, PT, R14, 0x1, PT ;  /* 0x000000010e00780c */ /* 0x008fce0003f45270 */
[----:B------:R-:W2:Y:S08]  /*1500*/  LDC R12, c[0x0][0xb20] ;  /* 0x0002c800ff0c7b82 */ /* 0x000eb00000000800 */
[----:B------:R-:W3:Y:S01]  /*1510*/  LDC.64 R2, c[0x0][0xb28] ;  /* 0x0002ca00ff027b82 */ /* 0x000ee20000000a00 */
[----:B-1----:R-:W-:-:S04]  /*1520*/  IMAD.HI.U32 R15, R16, R5, RZ ;  /* 0x00000005100f7227 */ /* 0x002fc800078e00ff */
[----:B------:R-:W-:-:S04]  /*1530*/  IMAD.HI.U32 R5, R20, R5, RZ ;  /* 0x0000000514057227 */ /* 0x000fc800078e00ff */
[----:B----4-:R-:W-:-:S04]  /*1540*/  IMAD.HI.U32 R18, R13, R6, RZ ;  /* 0x000000060d127227 */ /* 0x010fc800078e00ff */
[C---:B------:R-:W-:Y:S01]  /*1550*/  IMAD.HI.U32 R22, R11.reuse, R6, RZ ;  /* 0x000000060b167227 */ /* 0x040fe200078e00ff */
[-C--:B------:R-:W-:Y:S02]  /*1560*/  @P2 SHF.R.U32.HI R13, RZ, R7.reuse, R18 ;  /* 0x00000007ff0d2219 */ /* 0x080fe40000011612 */
[-C--:B--2---:R-:W-:Y:S02]  /*1570*/  @P1 SHF.R.U32.HI R16, RZ, R12.reuse, R15 ;  /* 0x0000000cff101219 */ /* 0x084fe4000001160f */
[----:B------:R-:W-:Y:S02]  /*1580*/  SHF.R.U32.HI R5, RZ, R12, R5 ;  /* 0x0000000cff057219 */ /* 0x000fe40000011605 */
[----:B------:R-:W-:Y:S02]  /*1590*/  SHF.R.U32.HI R22, RZ, R7, R22 ;  /* 0x00000007ff167219 */ /* 0x000fe40000011616 */
[----:B------:R-:W-:Y:S01]  /*15a0*/  SEL R5, R20, R5, !P1 ;  /* 0x0000000514057207 */ /* 0x000fe20004800000 */
[----:B---3--:R-:W-:Y:S01]  /*15b0*/  IMAD.HI.U32 R18, R16, R2, RZ ;  /* 0x0000000210127227 */ /* 0x008fe200078e00ff */
[----:B------:R-:W-:-:S02]  /*15c0*/  SEL R21, R11, R22, !P2 ;  /* 0x000000160b157207 */ /* 0x000fc40005000000 */
[----:B------:R-:W-:Y:S01]  /*15d0*/  IADD3 R7, PT, PT, -R5, RZ, RZ ;  /* 0x000000ff05077210 */ /* 0x000fe20007ffe1ff */
[----:B------:R-:W-:Y:S01]  /*15e0*/  IMAD.HI.U32 R6, R13, R2, RZ ;  /* 0x000000020d067227 */ /* 0x000fe200078e00ff */
[----:B------:R-:W-:-:S03]  /*15f0*/  @P0 SHF.R.U32.HI R16, RZ, R3, R18 ;  /* 0x00000003ff100219 */ /* 0x000fc60000011612 */
[----:B------:R-:W-:Y:S01]  /*1600*/  IMAD R7, R4, R7, R20 ;  /* 0x0000000704077224 */ /* 0x000fe200078e0214 */
[----:B------:R-:W-:Y:S01]  /*1610*/  @P0 SHF.R.U32.HI R13, RZ, R3, R6 ;  /* 0x00000003ff0d0219 */ /* 0x000fe20000011606 */
[----:B------:R-:W-:-:S04]  /*1620*/  IMAD R16, R16, R9, RZ ;  /* 0x0000000910107224 */ /* 0x000fc800078e02ff */
[----:B------:R-:W-:Y:S01]  /*1630*/  IMAD R6, R13, R9, RZ ;  /* 0x000000090d067224 */ /* 0x000fe200078e02ff */
[----:B------:R-:W-:-:S04]  /*1640*/  ISETP.GE.AND P1, PT, R5, R16, PT ;  /* 0x000000100500720c */ /* 0x000fc80003f26270 */
[----:B------:R-:W-:Y:S01]  /*1650*/  ISETP.GE.OR P1, PT, R21, R6, P1 ;  /* 0x000000061500720c */ /* 0x000fe20000f26670 */
[----:B------:R-:W-:-:S05]  /*1660*/  IMAD.HI.U32 R6, R5, R2, RZ ;  /* 0x0000000205067227 */ /* 0x000fca00078e00ff */
[----:B------:R-:W-:-:S04]  /*1670*/  SHF.R.U32.HI R6, RZ, R3, R6 ;  /* 0x00000003ff067219 */ /* 0x000fc80000011606 */
[----:B------:R-:W-:-:S03]  /*1680*/  SEL R6, R5, R6, !P0 ;  /* 0x0000000605067207 */ /* 0x000fc60004000000 */
[----:B------:R-:W-:Y:S01]  /*1690*/  @!P1 IMAD.HI.U32 R12, R21, R2, RZ ;  /* 0x00000002150c9227 */ /* 0x000fe200078e00ff */
[----:B------:R-:W-:-:S04]  /*16a0*/  IADD3 R2, PT, PT, -R6, RZ, RZ ;  /* 0x000000ff06027210 */ /* 0x000fc80007ffe1ff */
[----:B------:R-:W-:Y:S01]  /*16b0*/  @!P1 SHF.R.U32.HI R12, RZ, R3, R12 ;  /* 0x00000003ff0c9219 */ /* 0x000fe2000001160c */
[----:B------:R-:W-:-:S03]  /*16c0*/  IMAD R2, R9, R2, R5 ;  /* 0x0000000209027224 */ /* 0x000fc600078e0205 */
[----:B------:R-:W-:-:S05]  /*16d0*/  @!P1 SEL R3, R21, R12, !P0 ;  /* 0x0000000c15039207 */ /* 0x000fca0004000000 */
[--C-:B------:R-:W-:Y:S02]  /*16e0*/  @!P1 IMAD.IADD R6, R6, 0x1, -R3.reuse ;  /* 0x0000000106069824 */ /* 0x100fe400078e0a03 */
[----:B------:R-:W-:Y:S01]  /*16f0*/  @!P1 IMAD R3, R2, R13, R3 ;  /* 0x0000000d02039224 */ /* 0x000fe200078e0203 */
[----:B------:R-:W-:Y:S01]  /*1700*/  IADD3 R2, PT, PT, -R21, RZ, RZ ;  /* 0x000000ff15027210 */ /* 0x000fe20007ffe1ff */
[----:B------:R-:W-:Y:S02]  /*1710*/  @!P1 IMAD R5, R6, R9, R21 ;  /* 0x0000000906059224 */ /* 0x000fe400078e0215 */
[----:B------:R-:W-:Y:S02]  /*1720*/  @!P1 IMAD.MOV.U32 R21, RZ, RZ, R3 ;  /* 0x000000ffff159224 */ /* 0x000fe400078e0003 */
[----:B------:R-:W-:Y:S02]  /*1730*/  IMAD R2, R14, R2, R11 ;  /* 0x000000020e027224 */ /* 0x000fe400078e020b */
[----:B------:R-:W-:-:S02]  /*1740*/  IMAD R20, R5, R4, R7 ;  /* 0x0000000405147224 */ /* 0x000fc400078e0207 */
[----:B------:R-:W-:Y:S02]  /*1750*/  IMAD R21, R21, R14, R2 ;  /* 0x0000000e15157224 */ /* 0x000fe400078e0202 */
.L_x_18:
[----:B------:R-:W-:Y:S05]  /*1760*/  BRA.U UP1, `(.L_x_19) ;  /* 0x0000000101407547 */ /* 0x000fea000b800000 */
[----:B------:R-:W2:Y:S08]  /*1770*/  LDC.64 R4, c[0x0][0xb10] ;  /* 0x0002c400ff047b82 */ /* 0x000eb00000000a00 */
[----:B------:R-:W3:Y:S08]  /*1780*/  LDC.64 R2, c[0x0][0xb18] ;  /* 0x0002c600ff027b82 */ /* 0x000ef00000000a00 */
[----:B------:R-:W4:Y:S08]  /*1790*/  LDC R6, c[0x0][0xb20] ;  /* 0x0002c800ff067b82 */ /* 0x000f300000000800 */
[----:B------:R-:W1:Y:S01]  /*17a0*/  LDC R12, c[0x0][0xb0c] ;  /* 0x0002c300ff0c7b82 */ /* 0x000e620000000800 */
[----:B--2---:R-:W-:-:S05]  /*17b0*/  IMAD.HI.U32 R4, R21, R4, RZ ;  /* 0x0000000415047227 */ /* 0x004fca00078e00ff */
[----:B------:R-:W-:Y:S01]  /*17c0*/  SHF.R.U32.HI R4, RZ, R5, R4 ;  /* 0x00000005ff047219 */ /* 0x000fe20000011604 */
[----:B---3--:R-:W-:Y:S01]  /*17d0*/  IMAD.HI.U32 R3, R20, R3, RZ ;  /* 0x0000000314037227 */ /* 0x008fe200078e00ff */
[----:B------:R-:W-:-:S04]  /*17e0*/  ISETP.NE.AND P0, PT, R2, 0x1, PT ;  /* 0x000000010200780c */ /* 0x000fc80003f05270 */
[----:B----4-:R-:W-:-:S04]  /*17f0*/  SHF.R.U32.HI R3, RZ, R6, R3 ;  /* 0x00000006ff037219 */ /* 0x010fc80000011603 */
[----:B------:R-:W-:Y:S02]  /*1800*/  SEL R3, R20, R3, !P0 ;  /* 0x0000000314037207 */ /* 0x000fe40004000000 */
[----:B-1----:R-:W-:-:S04]  /*1810*/  ISETP.NE.AND P1, PT, R12, 0x1, PT ;  /* 0x000000010c00780c */ /* 0x002fc80003f25270 */
[----:B------:R-:W-:-:S05]  /*1820*/  SEL R6, R21, R4, !P1 ;  /* 0x0000000415067207 */ /* 0x000fca0004800000 */
[----:B------:R-:W-:Y:S02]  /*1830*/  IMAD.IADD R4, R3, 0x1, -R6 ;  /* 0x0000000103047824 */ /* 0x000fe400078e0a06 */
[----:B------:R-:W-:Y:S02]  /*1840*/  IMAD.IADD R3, R6, 0x1, -R3 ;  /* 0x0000000106037824 */ /* 0x000fe400078e0a03 */
[----:B------:R-:W-:Y:S02]  /*1850*/  IMAD R21, R4, R12, R21 ;  /* 0x0000000c04157224 */ /* 0x000fe400078e0215 */
[----:B------:R-:W-:Y:S02]  /*1860*/  IMAD R20, R3, R2, R20 ;  /* 0x0000000203147224 */ /* 0x000fe400078e0214 */
.L_x_19:
[----:B------:R-:W-:Y:S05]  /*1870*/  BRA.U !UP2, `(.L_x_20) ;  /* 0x000000010a0c7547 */ /* 0x000fea000b800000 */
[----:B------:R-:W-:Y:S01]  /*1880*/  UCGABAR_WAIT ;  /* 0x0000000000007dc7 */ /* 0x000fe20008000000 */
[----:B------:R-:W-:Y:S01]  /*1890*/  CCTL.IVALL ;  /* 0x00000000ff00798f */ /* 0x000fe20002000000 */
[----:B------:R-:W-:Y:S05]  /*18a0*/  BRA `(.L_x_21) ;  /* 0x0000000000047947 */ /* 0x000fea0003800000 */
.L_x_20:
[----:B------:R-:W-:Y:S06]  /*18b0*/  BAR.SYNC.DEFER_BLOCKING 0x0 ;  /* 0x0000000000007b1d */ /* 0x000fec0000010000 */
.L_x_21:
[----:B------:R-:W-:Y:S05]  /*18c0*/  BRA.U UP0, `(.L_x_22) ;  /* 0x0000001100ac7547 */ /* 0x000fea000b800000 */
[----:B------:R-:W2:Y:S01]  /*18d0*/  LDCU UR21, c[0x0][0x38c] ;  /* 0x00007180ff1577ac */ /* 0x000ea20008000800 */
[----:B------:R-:W3:Y:S01]  /*18e0*/  LDC R9, c[0x0][0x370] ;  /* 0x0000dc00ff097b82 */ /* 0x000ee20000000800 */
[----:B------:R-:W-:Y:S01]  /*18f0*/  IMAD.SHL.U32 R16, R11, 0x40, RZ ;  /* 0x000000400b107824 */ /* 0x000fe200078e00ff */
[----:B------:R-:W-:Y:S01]  /*1900*/  PLOP3.LUT P1, PT, PT, PT, UP4, 0x80, 0x8 ;  /* 0x000000000008781c */ /* 0x000fe20003f2f048 */
[----:B------:R-:W-:Y:S01]  /*1910*/  HFMA2 R12, -RZ, RZ, 0, 0 ;  /* 0x00000000ff0c7431 */ /* 0x000fe200000001ff */
[----:B------:R-:W-:Y:S01]  /*1920*/  UISETP.NE.AND UP1, UPT, UR10, URZ, UPT ;  /* 0x000000ff0a00728c */ /* 0x000fe2000bf25270 */
[----:B------:R-:W-:Y:S01]  /*1930*/  ISETP.NE.AND P4, PT, R10, RZ, P6 ;  /* 0x000000ff0a00720c */ /* 0x000fe20003785270 */
[----:B------:R-:W-:Y:S01]  /*1940*/  IMAD.MOV.U32 R15, RZ, RZ, 0x1 ;  /* 0x00000001ff0f7424 */ /* 0x000fe200078e00ff */
[----:B------:R-:W-:Y:S01]  /*1950*/  PLOP3.LUT P1, PT, P1, PT, PT, 0x8, 0x80 ;  /* 0x000000000080781c */ /* 0x000fe20000f2e170 */
[----:B------:R-:W4:Y:S01]  /*1960*/  LDC R0, c[0x0][0x374] ;  /* 0x0000dd00ff007b82 */ /* 0x000f220000000800 */
[----:B------:R-:W-:Y:S01]  /*1970*/  IMAD.MOV.U32 R14, RZ, RZ, RZ ;  /* 0x000000ffff0e7224 */ /* 0x000fe200078e00ff */
[----:B------:R-:W-:Y:S01]  /*1980*/  MOV R8, 0x1 ;  /* 0x0000000100087802 */ /* 0x000fe20000000f00 */
[----:B------:R-:W-:Y:S01]  /*1990*/  IMAD.MOV.U32 R10, RZ, RZ, RZ ;  /* 0x000000ffff0a7224 */ /* 0x000fe200078e00ff */
[----:B------:R-:W-:Y:S01]  /*19a0*/  LOP3.LUT R16, R16, 0x40, RZ, 0xc0, !PT ;  /* 0x0000004010107812 */ /* 0x000fe200078ec0ff */
[----:B------:R-:W1:Y:S01]  /*19b0*/  LDCU.64 UR24, c[0x0][0x348] ;  /* 0x00006900ff1877ac */ /* 0x000e620008000a00 */
[----:B--2---:R-:W-:-:S02]  /*19c0*/  UIADD3 UR8, UPT, UPT, UR21, 0x3f, URZ ;  /* 0x0000003f15087890 */ /* 0x004fc4000fffe0ff */
[----:B------:R-:W-:Y:S02]  /*19d0*/  USEL UR28, UR6, 0x2, UP1 ;  /* 0x00000002061c7887 */ /* 0x000fe40008800000 */
[----:B------:R-:W-:Y:S01]  /*19e0*/  USHF.R.S32.HI UR23, URZ, 0x1f, UR8 ;  /* 0x0000001fff177899 */ /* 0x000fe20008011408 */
[----:B------:R-:W-:-:S03]  /*19f0*/  UMOV UR29, URZ ;  /* 0x000000ff001d7c82 */ /* 0x000fc60008000000 */
[----:B------:R-:W-:Y:S02]  /*1a00*/  ULEA.HI UR23, UR23, UR8, URZ, 0x6 ;  /* 0x0000000817177291 */ /* 0x000fe4000f8f30ff */
[----:B------:R-:W-:Y:S02]  /*1a10*/  UIADD3 UR8, UPT, UPT, UR21, -0x1, URZ ;  /* 0xffffffff15087890 */ /* 0x000fe4000fffe0ff */
[----:B------:R-:W-:Y:S02]  /*1a20*/  USHF.R.S32.HI UR23, URZ, 0x6, UR23 ;  /* 0x00000006ff177899 */ /* 0x000fe40008011417 */
[----:B------:R-:W-:Y:S02]  /*1a30*/  UISETP.GE.U32.AND UP2, UPT, UR8, -0x7f, UPT ;  /* 0xffffff810800788c */ /* 0x000fe4000bf46070 */
[----:B------:R-:W-:Y:S02]  /*1a40*/  UISETP.LT.U32.AND UP0, UPT, UR23, 0x2, UPT ;  /* 0x000000021700788c */ /* 0x000fe4000bf01070 */
[----:B------:R-:W-:-:S02]  /*1a50*/  UIADD3 UR21, UPT, UPT, UR21, 0x7e, URZ ;  /* 0x0000007e15157890 */ /* 0x000fc4000fffe0ff */
[----:B------:R-:W-:-:S04]  /*1a60*/  USEL UR22, UR23, 0x2, UP0 ;  /* 0x0000000217167887 */ /* 0x000fc80008000000 */
[----:B------:R-:W-:Y:S02]  /*1a70*/  UIADD3 UR27, UPT, UPT, UR22, -0x1, URZ ;  /* 0xffffffff161b7890 */ /* 0x000fe4000fffe0ff */
[----:B------:R-:W-:Y:S02]  /*1a80*/  @UP2 UIADD3 UR27, UPT, UPT, UR22, URZ, URZ ;  /* 0x000000ff161b2290 */ /* 0x000fe4000fffe0ff */
[----:B------:R-:W-:Y:S02]  /*1a90*/  UIADD3 UR30, UPT, UPT, UR23, -UR22, URZ ;  /* 0x80000016171e7290 */ /* 0x000fe4000fffe0ff */
[----:B------:R-:W-:Y:S02]  /*1aa0*/  UIADD3 UR26, UPT, UPT, UR27, 0x1, URZ ;  /* 0x000000011b1a7890 */ /* 0x000fe4000fffe0ff */
[----:B-1-3--:R-:W-:-:S12]  /*1ab0*/  UIADD3 UR27, UPT, UPT, -UR27, URZ, URZ ;  /* 0x000000ff1b1b7290 */ /* 0x00afd8000fffe1ff */
.L_x_44:
[----:B------:R-:W-:Y:S01]  /*1ac0*/  UISETP.NE.AND UP0, UPT, UR37, URZ, UPT ;  /* 0x000000ff2500728c */ /* 0x000fe2000bf05270 */
[----:B------:R-:W1:Y:S08]  /*1ad0*/  S2UR UR37, SR_CgaCtaId ;  /* 0x00000000002579c3 */ /* 0x000e700000008800 */
[----:B------:R-:W-:Y:S05]  /*1ae0*/  BRA.U UP0, `(.L_x_23) ;  /* 0x0000000100347547 */ /* 0x000fea000b800000 */
[----:B------:R-:W2:Y:S01]  /*1af0*/  S2R R2, SR_CgaCtaId ;  /* 0x0000000000027919 */ /* 0x000ea20000008800 */
[----:B------:R-:W-:-:S04]  /*1b00*/  MOV R3, 0x400 ;  /* 0x0000040000037802 */ /* 0x000fc80000000f00 */
[----:B--2---:R-:W-:Y:S02]  /*1b10*/  LEA R3, R2, R3, 0x18 ;  /* 0x0000000302037211 */ /* 0x004fe400078ec0ff */
[----:B------:R-:W-:-:S03]  /*1b20*/  SHF.L.U32 R2, R8, 0x1f, RZ ;  /* 0x0000001f08027819 */ /* 0x000fc600000006ff */
[----:B------:R-:W-:-:S04]  /*1b30*/  IMAD R3, R10, 0x8, R3 ;  /* 0x000000080a037824 */ /* 0x000fc800078e0203 */
[----:B------:R-:W2:Y:S02]  /*1b40*/  SYNCS.PHASECHK.TRANS64.TRYWAIT P0, [R3+URZ+0xe0], R2 ;  /* 0x0000e002030075a7 */ /* 0x000ea400080011ff */
[----:B--2---:R-:W-:Y:S05]  /*1b50*/  @!P0 BRA `(.L_x_24) ;  /* 0x0000006c00ec8947 */ /* 0x004fea0003800000 */
.L_x_149:
[----:B------:R-:W-:Y:S01]  /*1b60*/  VIADD R10, R10, 0x1 ;  /* 0x000000010a0a7836 */ /* 0x000fe20000000000 */
[----:B------:R2:W-:Y:S04]  /*1b70*/  SYNCS.ARRIVE.TRANS64.A1T0 RZ, [R3+URZ+0xd0], RZ ;  /* 0x0000d0ff03ff79a7 */ /* 0x0005e800081000ff */
[----:B------:R-:W-:-:S04]  /*1b80*/  ISETP.NE.AND P0, PT, R10, 0x2, PT ;  /* 0x000000020a00780c */ /* 0x000fc80003f05270 */
[----:B------:R-:W-:Y:S02]  /*1b90*/  SEL R10, R10, RZ, P0 ;  /* 0x000000ff0a0a7207 */ /* 0x000fe40000000000 */
[----:B--2---:R-:W-:-:S04]  /*1ba0*/  SEL R3, RZ, 0x1, P0 ;  /* 0x00000001ff037807 */ /* 0x004fc80000000000 */
[----:B------:R-:W-:-:S07]  /*1bb0*/  LOP3.LUT R8, R8, R3, RZ, 0x3c, !PT ;  /* 0x0000000308087212 */ /* 0x000fce00078e3cff */
.L_x_23:
[----:B------:R-:W-:Y:S01]  /*1bc0*/  UMOV UR6, 0x400 ;  /* 0x0000040000067882 */ /* 0x000fe20000000000 */
[----:B------:R-:W-:Y:S01]  /*1bd0*/  LEA.HI R3, R21, R21, RZ, 0x1 ;  /* 0x0000001515037211 */ /* 0x000fe200078f08ff */
[----:B-1----:R-:W-:Y:S01]  /*1be0*/  ULEA UR6, UR37, UR6, 0x18 ;  /* 0x0000000625067291 */ /* 0x002fe2000f8ec0ff */
[----:B------:R-:W-:Y:S01]  /*1bf0*/  SHF.L.U32 R2, R15, 0x1f, RZ ;  /* 0x0000001f0f027819 */ /* 0x000fe200000006ff */
[----:B------:R-:W-:Y:S01]  /*1c00*/  UISETP.GE.U32.AND UP0, UPT, UR21, 0x7f, UPT ;  /* 0x0000007f1500788c */ /* 0x000fe2000bf06070 */
[C---:B------:R-:W-:Y:S01]  /*1c10*/  R2UR UR9, R16.reuse ;  /* 0x00000000100972ca */ /* 0x040fe200000e0000 */
[----:B------:R-:W-:Y:S01]  /*1c20*/  ULEA UR8, UR29, UR6, 0x3 ;  /* 0x000000061d087291 */ /* 0x000fe2000f8e18ff */
[----:B------:R-:W-:Y:S01]  /*1c30*/  IMAD.SHL.U32 R3, R3, 0x40, RZ ;  /* 0x0000004003037824 */ /* 0x000fe200078e00ff */
[----:B------:R-:W-:Y:S01]  /*1c40*/  R2UR UR10, R16 ;  /* 0x00000000100a72ca */ /* 0x000fe200000e0000 */
[----:B------:R-:W-:-:S03]  /*1c50*/  UMOV UR31, URZ ;  /* 0x000000ff001f7c82 */ /* 0x000fc60008000000 */
[----:B------:R-:W-:-:S03]  /*1c60*/  R2UR UR34, R3 ;  /* 0x00000000032272ca */ /* 0x000fc600000e0000 */
[----:B------:R1:W2:Y:S01]  /*1c70*/  SYNCS.PHASECHK.TRANS64.TRYWAIT P0, [UR8+0x10], R2 ;  /* 0x00001002ff0075a7 */ /* 0x0002a20008001108 */
[----:B------:R-:W-:-:S09]  /*1c80*/  R2UR UR8, R20 ;  /* 0x00000000140872ca */ /* 0x000fd200000e0000 */
[----:B------:R-:W-:-:S04]  /*1c90*/  ULOP3.LUT UR34, UR9, 0xffffff80, UR34, 0xf8, !UPT ;  /* 0xffffff8009227892 */ /* 0x000fc8000f8ef822 */
[----:B------:R-:W-:Y:S01]  /*1ca0*/  ULEA UR10, UR8, UR10, 0x7 ;  /* 0x0000000a080a7291 */ /* 0x000fe2000f8e38ff */
[----:B------:R-:W-:Y:S11]  /*1cb0*/  BRA.U !UP0, `(.L_x_25) ;  /* 0x0000000108d87547 */ /* 0x000ff6000b800000 */
[----:B------:R-:W-:Y:S01]  /*1cc0*/  UMOV UR16, UR27 ;  /* 0x0000001b00107c82 */ /* 0x000fe20008000000 */
[----:B------:R-:W-:Y:S01]  /*1cd0*/  UMOV UR19, UR29 ;  /* 0x0000001d00137c82 */ /* 0x000fe20008000000 */
[----:B------:R-:W-:Y:S01]  /*1ce0*/  UMOV UR35, UR14 ;  /* 0x0000000e00237c82 */ /* 0x000fe20008000000 */
[----:B------:R-:W-:-:S05]  /*1cf0*/  UMOV UR11, UR7 ;  /* 0x00000007000b7c82 */ /* 0x000fca0008000000 */
.L_x_31:
[----:B------:R-:W-:Y:S01]  /*1d00*/  ULEA UR33, UR19, UR6, 0x3 ;  /* 0x0000000613217291 */ /* 0x000fe2000f8e18ff */
[----:B------:R-:W-:Y:S01]  /*1d10*/  @P6 MOV R3, 0x8000 ;  /* 0x0000800000036802 */ /* 0x000fe20000000f00 */
[----:B-12---:R-:W-:Y:S10]  /*1d20*/  @P0 BRA `(.L_x_26) ;  /* 0x00000000000c0947 */ /* 0x006ff40003800000 */
[----:B------:R-:W-:-:S04]  /*1d30*/  SHF.L.U32 R5, R15, 0x1f, RZ ;  /* 0x0000001f0f057819 */ /* 0x000fc800000006ff */
[----:B------:R-:W2:Y:S02]  /*1d40*/  SYNCS.PHASECHK.TRANS64.TRYWAIT P0, [UR33+0x10], R5 ;  /* 0x00001005ff0075a7 */ /* 0x000ea40008001121 */
[----:B--2---:R-:W-:Y:S05]  /*1d50*/  @!P0 BRA `(.L_x_27) ;  /* 0x0000006c00808947 */ /* 0x004fea0003800000 */
.L_x_26:
[----:B------:R2:W-:Y:S01]  /*1d60*/  @P6 SYNCS.ARRIVE.TRANS64 RZ, [UR33], R3 ;  /* 0x00000003ffff69a7 */ /* 0x0005e20008000021 */
[----:B------:R-:W-:Y:S02]  /*1d70*/  ULOP3.LUT UR8, UR28, 0x2, URZ, 0xfc, !UPT ;  /* 0x000000021c087892 */ /* 0x000fe4000f8efcff */
[----:B------:R-:W-:Y:S02]  /*1d80*/  UIADD3 UR16, UPT, UPT, UR16, 0x1, URZ ;  /* 0x0000000110107890 */ /* 0x000fe4000fffe0ff */
[----:B------:R-:W-:Y:S02]  /*1d90*/  UISETP.NE.AND UP0, UPT, UR8, 0x2, UPT ;  /* 0x000000020800788c */ /* 0x000fe4000bf05270 */
[----:B------:R-:W-:-:S07]  /*1da0*/  UISETP.NE.AND UP2, UPT, UR16, 0x1, UPT ;  /* 0x000000011000788c */ /* 0x000fce000bf45270 */
[----:B------:R-:W-:Y:S05]  /*1db0*/  BRA.U UP0, `(.L_x_28) ;  /* 0x0000000100047547 */ /* 0x000fea000b800000 */
[----:B------:R-:W-:Y:S05]  /*1dc0*/  BPT.TRAP 0x1 ;  /* 0x000000040000795c */ /* 0x000fea0000300000 */
.L_x_28:
[----:B------:R-:W-:Y:S04]  /*1dd0*/  BSSY.RECONVERGENT B0, `(.L_x_29) ;  /* 0x0000003000007945 */ /* 0x000fe80003800200 */
[----:B------:R-:W-:Y:S05]  /*1de0*/  @!P4 BRA `(.L_x_30) ;  /* 0x000000000004c947 */ /* 0x000fea0003800000 */
[----:B------:R-:W-:Y:S05]  /*1df0*/  BPT.TRAP 0x1 ;  /* 0x000000040000795c */ /* 0x000fea0000300000 */
.L_x_30:
[----:B------:R-:W-:Y:S05]  /*1e00*/  BSYNC.RECONVERGENT B0 ;  /* 0x0000000000007941 */ /* 0x000fea0003800200 */
.L_x_29:
[----:B------:R-:W-:Y:S02]  /*1e10*/  UIADD3 UR29, UPT, UPT, UR19, 0x1, URZ ;  /* 0x00000001131d7890 */ /* 0x000fe4000fffe0ff */
[----:B------:R-:W-:Y:S02]  /*1e20*/  UIADD3 UR42, UP1, UPT, UR24, 0x80, URZ ;  /* 0x00000080182a7890 */ /* 0x000fe4000ff3e0ff */
[----:B------:R-:W-:Y:S02]  /*1e30*/  UISETP.NE.AND UP0, UPT, UR29, 0x2, UPT ;  /* 0x000000021d00788c */ /* 0x000fe4000bf05270 */
[----:B------:R-:W-:Y:S02]  /*1e40*/  ULOP3.LUT UR33, UR33, 0xfefffff8, URZ, 0xc0, !UPT ;  /* 0xfefffff821217892 */ /* 0x000fe4000f8ec0ff */
[----:B------:R-:W-:Y:S02]  /*1e50*/  USEL UR9, URZ, 0x1, UP0 ;  /* 0x00000001ff097887 */ /* 0x000fe40008000000 */
[----:B------:R-:W-:-:S02]  /*1e60*/  USEL UR29, UR29, URZ, UP0 ;  /* 0x000000ff1d1d7287 */ /* 0x000fc40008000000 */
[----:B------:R-:W-:Y:S02]  /*1e70*/  UIADD3 UR40, UP0, UPT, UR24, 0x180, URZ ;  /* 0x0000018018287890 */ /* 0x000fe4000ff1e0ff */
[----:B------:R-:W-:Y:S01]  /*1e80*/  ULEA UR8, UR29, UR6, 0x3 ;  /* 0x000000061d087291 */ /* 0x000fe2000f8e18ff */
[----:B------:R-:W-:Y:S01]  /*1e90*/  LOP3.LUT R15, R15, UR9, RZ, 0x3c, !PT ;  /* 0x000000090f0f7c12 */ /* 0x000fe2000f8e3cff */
[----:B------:R-:W-:Y:S02]  /*1ea0*/  UIADD3.X UR43, UPT, UPT, URZ, UR25, URZ, UP1, !UPT ;  /* 0x00000019ff2b7290 */ /* 0x000fe40008ffe4ff */
[----:B------:R-:W-:Y:S01]  /*1eb0*/  UPRMT UR18, URZ, 0x5410, UR5 ;  /* 0x00005410ff127896 */ /* 0x000fe20008000005 */
[----:B-1----:R-:W-:Y:S01]  /*1ec0*/  SHF.L.U32 R2, R15, 0x1f, RZ ;  /* 0x0000001f0f027819 */ /* 0x002fe200000006ff */
[----:B------:R-:W-:Y:S02]  /*1ed0*/  UIADD3.X UR41, UPT, UPT, URZ, UR25, URZ, UP0, !UPT ;  /* 0x00000019ff297290 */ /* 0x000fe400087fe4ff */
[----:B------:R-:W-:Y:S01]  /*1ee0*/  UPRMT UR17, URZ, 0x5410, UR4 ;  /* 0x00005410ff117896 */ /* 0x000fe20008000004 */
[----:B------:R3:W1:Y:S01]  /*1ef0*/  SYNCS.PHASECHK.TRANS64.TRYWAIT P0, [UR8+0x10], R2 ;  /* 0x00001002ff0075a7 */ /* 0x0006620008001108 */
[----:B------:R-:W-:Y:S01]  /*1f00*/  USHF.L.U32 UR8, UR19, 0xc, URZ ;  /* 0x0000000c13087899 */ /* 0x000fe200080006ff */
[----:B------:R-:W-:Y:S01]  /*1f10*/  UMOV UR38, 0x0 ;  /* 0x0000000000267882 */ /* 0x000fe20000000000 */
[----:B------:R-:W-:-:S02]  /*1f20*/  UMOV UR39, 0x10000000 ;  /* 0x1000000000277882 */ /* 0x000fc40000000000 */
[----:B------:R-:W-:Y:S02]  /*1f30*/  ULOP3.LUT UR32, UR15, UR8, URZ, 0xfc, !UPT ;  /* 0x000000080f207292 */ /* 0x000fe4000f8efcff */
[----:B------:R-:W-:Y:S02]  /*1f40*/  ULOP3.LUT UR8, UR13, UR8, URZ, 0xfc, !UPT ;  /* 0x000000080d087292 */ /* 0x000fe4000f8efcff */
[----:B------:R-:W-:Y:S02]  /*1f50*/  ULEA UR32, UR32, UR6, 0x1 ;  /* 0x0000000620207291 */ /* 0x000fe4000f8e08ff */
[----:B------:R-:W-:Y:S02]  /*1f60*/  ULEA UR8, UR8, UR6, 0x1 ;  /* 0x0000000608087291 */ /* 0x000fe4000f8e08ff */
[----:B------:R-:W-:Y:S02]  /*1f70*/  UIADD3 UR32, UPT, UPT, UR32, 0x4300, URZ ;  /* 0x0000430020207890 */ /* 0x000fe4000fffe0ff */
[----:B------:R-:W-:Y:S01]  /*1f80*/  UIADD3 UR8, UPT, UPT, UR8, 0x8300, URZ ;  /* 0x0000830008087890 */ /* 0x000fe2000fffe0ff */
[----:B------:R-:W-:Y:S01]  /*1f90*/  UMOV UR12, UR36 ;  /* 0x00000024000c7c82 */ /* 0x000fe20008000000 */
[----:B------:R-:W-:Y:S01]  /*1fa0*/  UMOV UR9, UR33 ;  /* 0x0000002100097c82 */ /* 0x000fe20008000000 */
[----:B------:R-:W-:Y:S01]  /*1fb0*/  UMOV UR31, UR26 ;  /* 0x0000001a001f7c82 */ /* 0x000fe20008000000 */
[----:B------:R-:W-:-:S03]  /*1fc0*/  UMOV UR19, UR29 ;  /* 0x0000001d00137c82 */ /* 0x000fc60008000000 */
[----:B------:R2:W-:Y:S02]  /*1fd0*/  UTMALDG.3D.MULTICAST.2CTA [UR32], [UR42], UR18, desc[UR38] ;  /* 0x000026202a0073b4 */ /* 0x0005e40008211812 */
[----:B------:R4:W-:Y:S01]  /*1fe0*/  UTMALDG.3D.MULTICAST.2CTA [UR8], [UR40], UR17, desc[UR38] ;  /* 0x00002608280073b4 */ /* 0x0009e20008211811 */
[----:B--2---:R-:W-:Y:S02]  /*1ff0*/  UIADD3 UR35, UPT, UPT, UR35, 0x40, URZ ;  /* 0x0000004023237890 */ /* 0x004fe4000fffe0ff */
[----:B----4-:R-:W-:Y:S01]  /*2000*/  UIADD3 UR11, UPT, UPT, UR11, 0x40, URZ ;  /* 0x000000400b0b7890 */ /* 0x010fe2000fffe0ff */
[----:B---3--:R-:W-:Y:S11]  /*2010*/  BRA.U UP2, `(.L_x_31) ;  /* 0xfffffffd02387547 */ /* 0x008ff6000b83ffff */
.L_x_25:
[----:B------:R-:W-:Y:S01]  /*2020*/  ULEA UR8, UR29, UR6, 0x3 ;  /* 0x000000061d087291 */ /* 0x000fe2000f8e18ff */
[----:B-1----:R-:W-:Y:S01]  /*2030*/  SHF.L.U32 R2, R15, 0x1f, RZ ;  /* 0x0000001f0f027819 */ /* 0x002fe200000006ff */
[----:B------:R-:W-:Y:S01]  /*2040*/  @!P1 SYNCS.ARRIVE.TRANS64.A1T0 RZ, [UR6+0x68], RZ ;  /* 0x000068ffffff99a7 */ /* 0x000fe20008100006 */
[----:B------:R-:W-:-:S06]  /*2050*/  UISETP.GT.AND UP0, UPT, UR23, UR22, UPT ;  /* 0x000000161700728c */ /* 0x000fcc000bf04270 */
[----:B------:R1:W3:Y:S03]  /*2060*/  SYNCS.PHASECHK.TRANS64.TRYWAIT P1, [UR8+0x10], R2 ;  /* 0x00001002ff0075a7 */ /* 0x0002e60008021108 */
[----:B------:R-:W-:Y:S05]  /*2070*/  BRA.U !UP0, `(.L_x_32) ;  /* 0x0000000108ec7547 */ /* 0x000fea000b800000 */
[----:B------:R-:W-:Y:S01]  /*2080*/  UIADD3 UR35, UPT, UPT, UR30, UR31, URZ ;  /* 0x0000001f1e237290 */ /* 0x000fe2000fffe0ff */
[----:B------:R-:W-:-:S11]  /*2090*/  UMOV UR38, UR29 ;  /* 0x0000001d00267c82 */ /* 0x000fd60008000000 */
.L_x_40:
[----:B------:R-:W-:Y:S01]  /*20a0*/  ULEA UR33, UR38, UR6, 0x3 ;  /* 0x0000000626217291 */ /* 0x000fe2000f8e18ff */
[----:B---3--:R-:W-:Y:S01]  /*20b0*/  @P6 MOV R3, 0x8000 ;  /* 0x0000800000036802 */ /* 0x008fe20000000f00 */
[----:B--23--:R-:W-:Y:S10]  /*20c0*/  @P1 BRA `(.L_x_33) ;  /* 0x00000000000c1947 */ /* 0x00cff40003800000 */
[----:B------:R-:W-:-:S04]  /*20d0*/  SHF.L.U32 R5, R15, 0x1f, RZ ;  /* 0x0000001f0f057819 */ /* 0x000fc800000006ff */
[----:B--2---:R-:W2:Y:S02]  /*20e0*/  SYNCS.PHASECHK.TRANS64.TRYWAIT P0, [UR33+0x10], R5 ;  /* 0x00001005ff0075a7 */ /* 0x004ea40008001121 */
[----:B--2---:R-:W-:Y:S05]  /*20f0*/  @!P0 BRA `(.L_x_34) ;  /* 0x0000006800b08947 */ /* 0x004fea0003800000 */
.L_x_33:
[----:B------:R3:W-:Y:S01]  /*2100*/  @P6 SYNCS.ARRIVE.TRANS64 RZ, [UR33], R3 ;  /* 0x00000003ffff69a7 */ /* 0x0007e20008000021 */
[----:B------:R-:W-:-:S04]  /*2110*/  ULOP3.LUT UR8, UR28, 0x2, URZ, 0xfc, !UPT ;  /* 0x000000021c087892 */ /* 0x000fc8000f8efcff */
[----:B------:R-:W-:-:S09]  /*2120*/  UISETP.NE.AND UP0, UPT, UR8, 0x2, UPT ;  /* 0x000000020800788c */ /* 0x000fd2000bf05270 */
[----:B------:R-:W-:Y:S05]  /*2130*/  BRA.U UP0, `(.L_x_35) ;  /* 0x0000000100047547 */ /* 0x000fea000b800000 */
[----:B------:R-:W-:Y:S05]  /*2140*/  BPT.TRAP 0x1 ;  /* 0x000000040000795c */ /* 0x000fea0000300000 */
.L_x_35:
[----:B------:R-:W-:Y:S04]  /*2150*/  BSSY.RECONVERGENT B0, `(.L_x_36) ;  /* 0x0000003000007945 */ /* 0x000fe80003800200 */
[----:B------:R-:W-:Y:S05]  /*2160*/  @!P4 BRA `(.L_x_37) ;  /* 0x000000000004c947 */ /* 0x000fea0003800000 */
[----:B------:R-:W-:Y:S05]  /*2170*/  BPT.TRAP 0x1 ;  /* 0x000000040000795c */ /* 0x000fea0000300000 */
.L_x_37:
[----:B------:R-:W-:Y:S05]  /*2180*/  BSYNC.RECONVERGENT B0 ;  /* 0x0000000000007941 */ /* 0x000fea0003800200 */
.L_x_36:
[----:B------:R-:W-:Y:S01]  /*2190*/  UIADD3 UR29, UPT, UPT, UR38, 0x1, URZ ;  /* 0x00000001261d7890 */ /* 0x000fe2000fffe0ff */
[----:B------:R-:W-:Y:S01]  /*21a0*/  BSSY.RECONVERGENT B0, `(.L_x_38) ;  /* 0x0000024000007945 */ /* 0x000fe20003800200 */
[----:B--2---:R-:W-:Y:S02]  /*21b0*/  ELECT P0, URZ, PT ;  /* 0x0000000000ff782f */ /* 0x004fe40003800000 */
[----:B------:R-:W-:-:S04]  /*21c0*/  UISETP.NE.AND UP0, UPT, UR29, 0x2, UPT ;  /* 0x000000021d00788c */ /* 0x000fc8000bf05270 */
[----:B------:R-:W-:Y:S02]  /*21d0*/  USEL UR9, URZ, 0x1, UP0 ;  /* 0x00000001ff097887 */ /* 0x000fe40008000000 */
[----:B------:R-:W-:-:S04]  /*21e0*/  USEL UR29, UR29, URZ, UP0 ;  /* 0x000000ff1d1d7287 */ /* 0x000fc80008000000 */
[----:B------:R-:W-:Y:S01]  /*21f0*/  ULEA UR8, UR29, UR6, 0x3 ;  /* 0x000000061d087291 */ /* 0x000fe2000f8e18ff */
[----:B------:R-:W-:-:S04]  /*2200*/  LOP3.LUT R15, R15, UR9, RZ, 0x3c, !PT ;  /* 0x000000090f0f7c12 */ /* 0x000fc8000f8e3cff */
[----:B-1----:R-:W-:-:S04]  /*2210*/  SHF.L.U32 R2, R15, 0x1f, RZ ;  /* 0x0000001f0f027819 */ /* 0x002fc800000006ff */
[----:B------:R1:W2:Y:S01]  /*2220*/  SYNCS.PHASECHK.TRANS64.TRYWAIT P1, [UR8+0x10], R2 ;  /* 0x00001002ff0075a7 */ /* 0x0002a20008021108 */
[----:B------:R-:W-:Y:S05]  /*2230*/  @!P0 BRA `(.L_x_39) ;  /* 0x0000000000688947 */ /* 0x000fea0003800000 */
[----:B------:R-:W-:Y:S02]  /*2240*/  USHF.L.U32 UR8, UR38, 0xc, URZ ;  /* 0x0000000c26087899 */ /* 0x000fe400080006ff */
[----:B------:R-:W-:Y:S02]  /*2250*/  USHF.L.U32 UR11, UR31, 0x6, URZ ;  /* 0x000000061f0b7899 */ /* 0x000fe400080006ff */
[----:B------:R-:W-:Y:S02]  /*2260*/  ULOP3.LUT UR16, UR15, UR8, URZ, 0xfc, !UPT ;  /* 0x000000080f107292 */ /* 0x000fe4000f8efcff */
[----:B------:R-:W-:Y:S02]  /*2270*/  ULOP3.LUT UR8, UR13, UR8, URZ, 0xfc, !UPT ;  /* 0x000000080d087292 */ /* 0x000fe4000f8efcff */
[----:B------:R-:W-:Y:S02]  /*2280*/  UIADD3 UR44, UP1, UPT, UR24, 0x80, URZ ;  /* 0x00000080182c7890 */ /* 0x000fe4000ff3e0ff */
[----:B------:R-:W-:-:S02]  /*2290*/  ULEA UR16, UR16, UR6, 0x1 ;  /* 0x0000000610107291 */ /* 0x000fc4000f8e08ff */
[----:B------:R-:W-:Y:S02]  /*22a0*/  UIADD3 UR42, UP0, UPT, UR24, 0x180, URZ ;  /* 0x00000180182a7890 */ /* 0x000fe4000ff1e0ff */
[----:B------:R-:W-:Y:S02]  /*22b0*/  ULEA UR8, UR8, UR6, 0x1 ;  /* 0x0000000608087291 */ /* 0x000fe4000f8e08ff */
[----:B------:R-:W-:Y:S02]  /*22c0*/  ULOP3.LUT UR17, UR33, 0xfefffff8, URZ, 0xc0, !UPT ;  /* 0xfefffff821117892 */ /* 0x000fe4000f8ec0ff */
[----:B------:R-:W-:Y:S02]  /*22d0*/  UIADD3.X UR45, UPT, UPT, URZ, UR25, URZ, UP1, !UPT ;  /* 0x00000019ff2d7290 */ /* 0x000fe40008ffe4ff */
[----:B------:R-:W-:Y:S02]  /*22e0*/  ULOP3.LUT UR19, UR14, UR11, URZ, 0xfc, !UPT ;  /* 0x0000000b0e137292 */ /* 0x000fe4000f8efcff */
[----:B------:R-:W-:-:S02]  /*22f0*/  UIADD3 UR16, UPT, UPT, UR16, 0x4300, URZ ;  /* 0x0000430010107890 */ /* 0x000fc4000fffe0ff */
[----:B------:R-:W-:Y:S02]  /*2300*/  UPRMT UR39, URZ, 0x5410, UR5 ;  /* 0x00005410ff277896 */ /* 0x000fe40008000005 */
[----:B------:R-:W-:Y:S02]  /*2310*/  ULOP3.LUT UR11, UR7, UR11, URZ, 0xfc, !UPT ;  /* 0x0000000b070b7292 */ /* 0x000fe4000f8efcff */
[----:B------:R-:W-:Y:S02]  /*2320*/  UIADD3 UR8, UPT, UPT, UR8, 0x8300, URZ ;  /* 0x0000830008087890 */ /* 0x000fe4000fffe0ff */
[----:B------:R-:W-:Y:S02]  /*2330*/  UPRMT UR32, URZ, 0x5410, UR4 ;  /* 0x00005410ff207896 */ /* 0x000fe40008000004 */
[----:B------:R-:W-:Y:S01]  /*2340*/  UIADD3.X UR43, UPT, UPT, URZ, UR25, URZ, UP0, !UPT ;  /* 0x00000019ff2b7290 */ /* 0x000fe200087fe4ff */
[----:B------:R-:W-:Y:S01]  /*2350*/  UMOV UR40, 0x0 ;  /* 0x0000000000287882 */ /* 0x000fe20000000000 */
[----:B------:R-:W-:Y:S01]  /*2360*/  UMOV UR41, 0x10000000 ;  /* 0x1000000000297882 */ /* 0x000fe20000000000 */
[----:B------:R-:W-:Y:S01]  /*2370*/  UMOV UR18, UR34 ;  /* 0x0000002200127c82 */ /* 0x000fe20008000000 */
[----:B------:R-:W-:Y:S01]  /*2380*/  UMOV UR20, UR36 ;  /* 0x0000002400147c82 */ /* 0x000fe20008000000 */
[----:B------:R-:W-:Y:S01]  /*2390*/  UMOV UR12, UR36 ;  /* 0x00000024000c7c82 */ /* 0x000fe20008000000 */
[----:B------:R-:W-:Y:S01]  /*23a0*/  UMOV UR9, UR17 ;  /* 0x0000001100097c82 */ /* 0x000fe20008000000 */
[----:B------:R1:W-:Y:S02]  /*23b0*/  UTMALDG.3D.MULTICAST.2CTA [UR16], [UR44], UR39, desc[UR40] ;  /* 0x000028102c0073b4 */ /* 0x0003e40008211827 */
[----:B------:R1:W-:Y:S02]  /*23c0*/  UTMALDG.3D.MULTICAST.2CTA [UR8], [UR42], UR32, desc[UR40] ;  /* 0x000028082a0073b4 */ /* 0x0003e40008211820 */
[----:B-1----:R-:W-:Y:S01]  /*23d0*/  NOP ;  /* 0x0000000000007918 */ /* 0x002fe20000000000 */
.L_x_39:
[----:B------:R-:W-:Y:S05]  /*23e0*/  BSYNC.RECONVERGENT B0 ;  /* 0x0000000000007941 */ /* 0x000fea0003800200 */
.L_x_38:
[----:B------:R-:W-:Y:S01]  /*23f0*/  UIADD3 UR31, UPT, UPT, UR31, 0x1, URZ ;  /* 0x000000011f1f7890 */ /* 0x000fe2000fffe0ff */
[----:B------:R-:W-:-:S03]  /*2400*/  UMOV UR38, UR29 ;  /* 0x0000001d00267c82 */ /* 0x000fc60008000000 */
[----:B------:R-:W-:-:S09]  /*2410*/  UISETP.NE.AND UP0, UPT, UR31, UR35, UPT ;  /* 0x000000231f00728c */ /* 0x000fd2000bf05270 */
[----:B------:R-:W-:Y:S05]  /*2420*/  BRA.U UP0, `(.L_x_40) ;  /* 0xfffffffd001c7547 */ /* 0x000fea000b83ffff */
.L_x_32:
[----:B-1----:R-:W-:Y:S01]  /*2430*/  LEA R2, R14, UR6, 0x3 ;  /* 0x000000060e027c11 */ /* 0x002fe2000f8e18ff */
[----:B------:R-:W-:Y:S01]  /*2440*/  NOP ;  /* 0x0000000000007918 */ /* 0x000fe20000000000 */
[----:B---3--:R-:W-:Y:S02]  /*2450*/  SHF.L.U32 R3, R12, 0x1f, RZ ;  /* 0x0000001f0c037819 */ /* 0x008fe400000006ff */
[----:B------:R-:W-:Y:S02]  /*2460*/  LEA R4, R14, UR6, 0x4 ;  /* 0x000000060e047c11 */ /* 0x000fe4000f8e20ff */
[----:B--2---:R-:W1:Y:S02]  /*2470*/  SYNCS.PHASECHK.TRANS64.TRYWAIT P0, [R2+URZ+0x70], R3 ;  /* 0x00007003020075a7 */ /* 0x004e6400080011ff */
[----:B-1----:R-:W-:Y:S05]  /*2480*/  @!P0 BRA `(.L_x_41) ;  /* 0x0000006400e48947 */ /* 0x002fea0003800000 */
.L_x_152:
[----:B------:R-:W2:Y:S01]  /*2490*/  LDS.128 R4, [R4+0x100] ;  /* 0x0001000004047984 */ /* 0x000ea20000000c00 */
[----:B------:R-:W-:Y:S01]  /*24a0*/  ISETP.GE.AND P0, PT, R26, 0x1, PT ;  /* 0x000000011a00780c */ /* 0x000fe20003f06270 */
[----:B-1----:R-:W-:Y:S01]  /*24b0*/  VIADD R2, R2, 0x80 ;  /* 0x0000008002027836 */ /* 0x002fe20000000000 */
[----:B------:R-:W-:Y:S01]  /*24c0*/  @!PT LDS RZ, [RZ] ;  /* 0x00000000fffff984 */ /* 0x000fe20000000800 */
[----:B------:R-:W-:Y:S01]  /*24d0*/  @!PT LDS RZ, [RZ] ;  /* 0x00000000fffff984 */ /* 0x000fe20000000800 */
[----:B------:R-:W-:Y:S01]  /*24e0*/  @!PT LDS RZ, [RZ] ;  /* 0x00000000fffff984 */ /* 0x000fe20000000800 */
[----:B------:R-:W-:Y:S01]  /*24f0*/  @!PT LDS RZ, [RZ] ;  /* 0x00000000fffff984 */ /* 0x000fe20000000800 */
[----:B------:R1:W-:Y:S06]  /*2500*/  MEMBAR.ALL.CTA ;  /* 0x0000000000007992 */ /* 0x0003ec0000008000 */
[----:B-1----:R-:W1:Y:S01]  /*2510*/  FENCE.VIEW.ASYNC.S ;  /* 0x00000000000073c6 */ /* 0x002e620000000000 */
[----:B------:R-:W-:-:S04]  /*2520*/  PRMT R2, RZ, 0x654, R2 ;  /* 0x00000654ff027816 */ /* 0x000fc80000000002 */
[----:B-1----:R1:W-:Y:S01]  /*2530*/  SYNCS.ARRIVE.TRANS64.RED.A1T0 RZ, [R2+URZ], RZ ;  /* 0x000000ff02ff79a7 */ /* 0x0023e200081004ff */
[----:B--2---:R-:W-:-:S13]  /*2540*/  LOP3.LUT P2, RZ, R6, 0x1, RZ, 0xc0, !PT ;  /* 0x0000000106ff7812 */ /* 0x004fda000784c0ff */
[----:B------:R-:W-:Y:S01]  /*2550*/  @P2 SHF.R.U32.HI R3, RZ, 0x10, R5 ;  /* 0x00000010ff032819 */ /* 0x000fe20000011605 */
[----:B------:R-:W-:Y:S01]  /*2560*/  VOTEU.ANY UP0, P2 ;  /* 0x0000000000ff7886 */ /* 0x000fe20001000100 */
[----:B------:R-:W-:Y:S02]  /*2570*/  @P2 MOV R13, R4 ;  /* 0x00000004000d2202 */ /* 0x000fe40000000f00 */
[----:B------:R-:W-:Y:S02]  /*2580*/  @P2 R2UR.BROADCAST UR8, R3 ;  /* 0x00000000030822ca */ /* 0x000fe400008e0000 */
[----:B------:R-:W-:-:S11]  /*2590*/  @P2 LOP3.LUT R11, R5, 0xffff, RZ, 0xc0, !PT ;  /* 0x0000ffff050b2812 */ /* 0x000fd600078ec0ff */
[----:B------:R-:W-:Y:S01]  /*25a0*/  @UP0 UMOV UR36, UR8 ;  /* 0x0000000800240c82 */ /* 0x000fe20008000000 */
[----:B-1----:R-:W-:Y:S05]  /*25b0*/  @!P0 BRA `(.L_x_42) ;  /* 0x0000000000b88947 */ /* 0x002fea0003800000 */
[----:B------:R-:W4:Y:S01]  /*25c0*/  LDC.64 R4, c[0x0][0xb18] ;  /* 0x0002c600ff047b82 */ /* 0x000f220000000a00 */
[----:B------:R-:W-:-:S07]  /*25d0*/  ISETP.NE.AND P3, PT, R26, 0x1, PT ;  /* 0x000000011a00780c */ /* 0x000fce0003f65270 */
[----:B------:R-:W1:Y:S08]  /*25e0*/  LDC.64 R6, c[0x0][0xb10] ;  /* 0x0002c400ff067b82 */ /* 0x000e700000000a00 */
[----:B------:R-:W2:Y:S08]  /*25f0*/  LDC R17, c[0x0][0xb20] ;  /* 0x0002c800ff117b82 */ /* 0x000eb00000000800 */
[----:B------:R-:W3:Y:S01]  /*2600*/  LDC R18, c[0x0][0xb0c] ;  /* 0x0002c300ff127b82 */ /* 0x000ee20000000800 */
[----:B----4-:R-:W-:Y:S01]  /*2610*/  IMAD.HI.U32 R22, R0, R5, RZ ;  /* 0x0000000500167227 */ /* 0x010fe200078e00ff */
[----:B------:R-:W-:-:S06]  /*2620*/  ISETP.NE.AND P0, PT, R4, 0x1, PT ;  /* 0x000000010400780c */ /* 0x000fcc0003f05270 */
[----:B------:R-:W4:Y:S01]  /*2630*/  LDC.64 R2, c[0x0][0xb28] ;  /* 0x0002ca00ff027b82 */ /* 0x000f220000000a00 */
[----:B-1----:R-:W-:-:S04]  /*2640*/  IMAD.HI.U32 R20, R9, R6, RZ ;  /* 0x0000000609147227 */ /* 0x002fc800078e00ff */
[----:B------:R-:W-:Y:S01]  /*2650*/  IMAD.HI.U32 R24, R13, R6, RZ ;  /* 0x000000060d187227 */ /* 0x000fe200078e00ff */
[----:B------:R-:W-:Y:S02]  /*2660*/  SHF.R.U32.HI R20, RZ, R7, R20 ;  /* 0x00000007ff147219 */ /* 0x000fe40000011614 */
[----:B--2---:R-:W-:Y:S01]  /*2670*/  SHF.R.U32.HI R19, RZ, R17, R22 ;  /* 0x00000011ff137219 */ /* 0x004fe20000011616 */
[----:B------:R-:W-:Y:S01]  /*2680*/  IMAD.HI.U32 R22, R11, R5, RZ ;  /* 0x000000050b167227 */ /* 0x000fe200078e00ff */
[----:B------:R-:W-:Y:S02]  /*2690*/  SHF.R.U32.HI R24, RZ, R7, R24 ;  /* 0x00000007ff187219 */ /* 0x000fe40000011618 */
[----:B------:R-:W-:Y:S02]  /*26a0*/  SEL R19, R0, R19, !P0 ;  /* 0x0000001300137207 */ /* 0x000fe40004000000 */
[----:B------:R-:W-:Y:S02]  /*26b0*/  SHF.R.U32.HI R22, RZ, R17, R22 ;  /* 0x00000011ff167219 */ /* 0x000fe40000011616 */
[----:B---3--:R-:W-:-:S02]  /*26c0*/  ISETP.NE.AND P1, PT, R18, 0x1, PT ;  /* 0x000000011200780c */ /* 0x008fc40003f25270 */
[----:B------:R-:W-:Y:S02]  /*26d0*/  SEL R5, R11, R22, !P0 ;  /* 0x000000160b057207 */ /* 0x000fe40004000000 */
[----:B------:R-:W-:Y:S02]  /*26e0*/  SEL R21, R9, R20, !P1 ;  /* 0x0000001409157207 */ /* 0x000fe40004800000 */
[----:B------:R-:W-:Y:S01]  /*26f0*/  SEL R7, R13, R24, !P1 ;  /* 0x000000180d077207 */ /* 0x000fe20004800000 */
[----:B----4-:R-:W-:Y:S01]  /*2700*/  IMAD.HI.U32 R20, R19, R2, RZ ;  /* 0x0000000213147227 */ /* 0x010fe200078e00ff */
[----:B------:R-:W-:-:S03]  /*2710*/  IADD3 R17, PT, PT, -R5, RZ, RZ ;  /* 0x000000ff05117210 */ /* 0x000fc60007ffe1ff */
        /* <DEDUP_REMOVED lines=11> */
[----:B------:R-:W-:-:S04]  /*27d0*/  @!P0 IMAD.HI.U32 R20, R7, R2, RZ ;  /* 0x0000000207148227 */ /* 0x000fc800078e00ff */
[----:B------:R-:W-:Y:S01]  /*27e0*/  IMAD.MOV R2, RZ, RZ, -R6 ;  /* 0x000000ffff027224 */ /* 0x000fe200078e0a06 */
[----:B------:R-:W-:-:S03]  /*27f0*/  @!P0 SHF.R.U32.HI R20, RZ, R3, R20 ;  /* 0x00000003ff148219 */ /* 0x000fc60000011614 */
[----:B------:R-:W-:Y:S01]  /*2800*/  IMAD R2, R26, R2, R5 ;  /* 0x000000021a027224 */ /* 0x000fe200078e0205 */
        /* <DEDUP_REMOVED lines=9> */
.L_x_42:
[----:B------:R-:W1:Y:S02]  /*28a0*/  LDCU UR8, c[0x0][0xb30] ;  /* 0x00016600ff0877ac */ /* 0x000e640008000800 */
[----:B-1----:R-:W-:-:S09]  /*28b0*/  UISETP.NE.AND UP0, UPT, UR8, 0x1, UPT ;  /* 0x000000010800788c */ /* 0x002fd2000bf05270 */
[----:B------:R-:W-:Y:S05]  /*28c0*/  BRA.U UP0, `(.L_x_43) ;  /* 0x0000000100407547 */ /* 0x000fea000b800000 */
[----:B------:R-:W1:Y:S08]  /*28d0*/  LDC.64 R4, c[0x0][0xb10] ;  /* 0x0002c400ff047b82 */ /* 0x000e700000000a00 */
[----:B------:R-:W2:Y:S08]  /*28e0*/  LDC.64 R2, c[0x0][0xb18] ;  /* 0x0002c600ff027b82 */ /* 0x000eb00000000a00 */
[----:B------:R-:W3:Y:S08]  /*28f0*/  LDC R6, c[0x0][0xb20] ;  /* 0x0002c800ff067b82 */ /* 0x000ef00000000800 */
[----:B------:R-:W4:Y:S01]  /*2900*/  LDC R18, c[0x0][0xb0c] ;  /* 0x0002c300ff127b82 */ /* 0x000f220000000800 */
[----:B-1----:R-:W-:-:S05]  /*2910*/  IMAD.HI.U32 R4, R13, R4, RZ ;  /* 0x000000040d047227 */ /* 0x002fca00078e00ff */
[----:B------:R-:W-:Y:S01]  /*2920*/  SHF.R.U32.HI R4, RZ, R5, R4 ;  /* 0x00000005ff047219 */ /* 0x000fe20000011604 */
[----:B--2---:R-:W-:Y:S01]  /*2930*/  IMAD.HI.U32 R3, R11, R3, RZ ;  /* 0x000000030b037227 */ /* 0x004fe200078e00ff */
[----:B------:R-:W-:-:S04]  /*2940*/  ISETP.NE.AND P0, PT, R2, 0x1, PT ;  /* 0x000000010200780c */ /* 0x000fc80003f05270 */
[----:B---3--:R-:W-:-:S04]  /*2950*/  SHF.R.U32.HI R6, RZ, R6, R3 ;  /* 0x00000006ff067219 */ /* 0x008fc80000011603 */
[----:B------:R-:W-:Y:S02]  /*2960*/  SEL R3, R11, R6, !P0 ;  /* 0x000000060b037207 */ /* 0x000fe40004000000 */
[----:B----4-:R-:W-:-:S04]  /*2970*/  ISETP.NE.AND P1, PT, R18, 0x1, PT ;  /* 0x000000011200780c */ /* 0x010fc80003f25270 */
[----:B------:R-:W-:-:S05]  /*2980*/  SEL R4, R13, R4, !P1 ;  /* 0x000000040d047207 */ /* 0x000fca0004800000 */
[----:B------:R-:W-:Y:S02]  /*2990*/  IMAD.IADD R5, R3, 0x1, -R4 ;  /* 0x0000000103057824 */ /* 0x000fe400078e0a04 */
[----:B------:R-:W-:Y:S02]  /*29a0*/  IMAD.IADD R3, R4, 0x1, -R3 ;  /* 0x0000000104037824 */ /* 0x000fe400078e0a03 */
[----:B------:R-:W-:Y:S02]  /*29b0*/  IMAD R13, R5, R18, R13 ;  /* 0x00000012050d7224 */ /* 0x000fe400078e020d */
[----:B------:R-:W-:-:S07]  /*29c0*/  IMAD R11, R3, R2, R11 ;  /* 0x00000002030b7224 */ /* 0x000fce00078e020b */
.L_x_43:
[----:B------:R-:W-:Y:S01]  /*29d0*/  VIADD R14, R14, 0x1 ;  /* 0x000000010e0e7836 */ /* 0x000fe20000000000 */
[----:B------:R-:W-:Y:S01]  /*29e0*/  PLOP3.LUT P1, PT, PT, PT, PT, 0x80, 0x8 ;  /* 0x000000000008781c */ /* 0x000fe20003f2f070 */
[----:B------:R-:W-:Y:S02]  /*29f0*/  IMAD.IADD R21, R13, 0x1, R64 ;  /* 0x000000010d157824 */ /* 0x000fe400078e0240 */
[----:B------:R-:W-:Y:S01]  /*2a00*/  IMAD.IADD R20, R11, 0x1, R62 ;  /* 0x000000010b147824 */ /* 0x000fe200078e023e */
[----:B------:R-:W-:-:S04]  /*2a10*/  ISETP.NE.AND P0, PT, R14, 0x2, PT ;  /* 0x000000020e00780c */ /* 0x000fc80003f05270 */
[----:B------:R-:W-:Y:S02]  /*2a20*/  SEL R3, RZ, 0x1, P0 ;  /* 0x00000001ff037807 */ /* 0x000fe40000000000 */
[----:B------:R-:W-:Y:S02]  /*2a30*/  SEL R14, R14, RZ, P0 ;  /* 0x000000ff0e0e7207 */ /* 0x000fe40000000000 */
[----:B------:R-:W-:Y:S01]  /*2a40*/  LOP3.LUT R12, R12, R3, RZ, 0x3c, !PT ;  /* 0x000000030c0c7212 */ /* 0x000fe200078e3cff */
[----:B------:R-:W-:Y:S06]  /*2a50*/  @P2 BRA `(.L_x_44) ;  /* 0xfffffff000182947 */ /* 0x000fec000383ffff */
[----:B------:R-:W-:Y:S01]  /*2a60*/  UIADD3 UR6, UPT, UPT, UR6, 0x10, URZ ;  /* 0x0000001006067890 */ /* 0x000fe2000fffe0ff */
[----:B------:R-:W-:-:S03]  /*2a70*/  SHF.L.U32 R3, R15, 0x1f, RZ ;  /* 0x0000001f0f037819 */ /* 0x000fc600000006ff */
[----:B------:R-:W-:-:S09]  /*2a80*/  ULEA UR4, UR29, UR6, 0x3 ;  /* 0x000000061d047291 */ /* 0x000fd2000f8e18ff */
[----:B------:R-:W1:Y:S02]  /*2a90*/  SYNCS.PHASECHK.TRANS64.TRYWAIT P0, [UR4], R3 ;  /* 0x00000003ff0075a7 */ /* 0x000e640008001104 */
[----:B-1----:R-:W-:Y:S05]  /*2aa0*/  @!P0 BRA `(.L_x_45) ;  /* 0x0000006000708947 */ /* 0x002fea0003800000 */
.L_x_154:
[----:B------:R-:W-:-:S04]  /*2ab0*/  UIADD3 UR5, UPT, UPT, UR29, 0x1, URZ ;  /* 0x000000011d057890 */ /* 0x000fc8000fffe0ff */
[----:B------:R-:W-:-:S04]  /*2ac0*/  UISETP.NE.AND UP0, UPT, UR5, 0x2, UPT ;  /* 0x000000020500788c */ /* 0x000fc8000bf05270 */
[----:B------:R-:W-:Y:S02]  /*2ad0*/  USEL UR4, URZ, 0x1, UP0 ;  /* 0x00000001ff047887 */ /* 0x000fe40008000000 */
[----:B------:R-:W-:-:S04]  /*2ae0*/  USEL UR5, UR5, URZ, UP0 ;  /* 0x000000ff05057287 */ /* 0x000fc80008000000 */
[----:B------:R-:W-:Y:S01]  /*2af0*/  ULEA UR5, UR5, UR6, 0x3 ;  /* 0x0000000605057291 */ /* 0x000fe2000f8e18ff */
[----:B-1----:R-:W-:-:S04]  /*2b00*/  LOP3.LUT R3, R15, UR4, RZ, 0x3c, !PT ;  /* 0x000000040f037c12 */ /* 0x002fc8000f8e3cff */
[----:B------:R-:W-:Y:S01]  /*2b10*/  SHF.L.U32 R3, R3, 0x1f, RZ ;  /* 0x0000001f03037819 */ /* 0x000fe200000006ff */
[----:B----4-:R-:W-:-:S07]  /*2b20*/  IMAD.U32 R0, RZ, RZ, UR5 ;  /* 0x00000005ff007e24 */ /* 0x010fce000f8e00ff */
.L_x_46:
[----:B-1----:R1:W2:Y:S02]  /*2b30*/  SYNCS.PHASECHK.TRANS64.TRYWAIT P0, [R0+URZ], R3 ;  /* 0x00000003000075a7 */ /* 0x0022a400080011ff */
[----:B--2---:R-:W-:Y:S05]  /*2b40*/  @!P0 NANOSLEEP.SYNCS 0x989680 ;  /* 0x009896800000895d */ /* 0x004fea0003900000 */
[----:B------:R-:W2:Y:S02]  /*2b50*/  @!P0 SYNCS.PHASECHK.TRANS64 P0, [R0+URZ], R3 ;  /* 0x00000003000085a7 */ /* 0x000ea400080010ff */
[----:B--2---:R-:W-:Y:S05]  /*2b60*/  @P0 EXIT ;  /* 0x000000000000094d */ /* 0x004fea0003800000 */
[----:B------:R-:W-:Y:S05]  /*2b70*/  BRA `(.L_x_46) ;  /* 0xfffffffc00ec7947 */ /* 0x000fea000383ffff */
.L_x_22:
[----:B------:R-:W-:-:S04]  /*2b80*/  UISETP.NE.AND UP0, UPT, UR37, URZ, UPT ;  /* 0x000000ff2500728c */ /* 0x000fc8000bf05270 */
[----:B------:R-:W-:-:S09]  /*2b90*/  UISETP.NE.OR UP0, UPT, UR10, 0x1, UP0 ;  /* 0x000000010a00788c */ /* 0x000fd20008705670 */
[----:B------:R-:W-:Y:S05]  /*2ba0*/  BRA.U UP0, `(.L_x_47) ;  /* 0x00000005004c7547 */ /* 0x000fea000b800000 */
[----:B------:R-:W-:Y:S01]  /*2bb0*/  HFMA2 R11, -RZ, RZ, 0, 0 ;  /* 0x00000000ff0b7431 */ /* 0x000fe200000001ff */
[----:B------:R-:W-:Y:S01]  /*2bc0*/  ISETP.GE.U32.AND P2, PT, R10, 0x10, PT ;  /* 0x000000100a00780c */ /* 0x000fe20003f46070 */
[----:B------:R-:W-:Y:S01]  /*2bd0*/  IMAD.MOV.U32 R12, RZ, RZ, 0x1 ;  /* 0x00000001ff0c7424 */ /* 0x000fe200078e00ff */
[----:B------:R-:W-:Y:S01]  /*2be0*/  CS2R R8, SRZ ;  /* 0x0000000000087805 */ /* 0x000fe2000001ff00 */
[----:B------:R-:W-:Y:S01]  /*2bf0*/  IMAD.MOV.U32 R3, RZ, RZ, RZ ;  /* 0x000000ffff037224 */ /* 0x000fe200078e00ff */
[----:B------:R-:W-:Y:S01]  /*2c00*/  UMOV UR4, 0x400 ;  /* 0x0000040000047882 */ /* 0x000fe20000000000 */
[----:B------:R-:W-:Y:S01]  /*2c10*/  UMOV UR6, URZ ;  /* 0x000000ff00067c82 */ /* 0x000fe20008000000 */
[----:B------:R-:W-:-:S12]  /*2c20*/  ULEA UR37, UR37, UR4, 0x18 ;  /* 0x0000000425257291 */ /* 0x000fd8000f8ec0ff */
.L_x_51:
[----:B------:R-:W-:Y:S02]  /*2c30*/  LEA R0, R3, UR37, 0x3 ;  /* 0x0000002503007c11 */ /* 0x000fe4000f8e18ff */
[----:B------:R-:W-:-:S03]  /*2c40*/  SHF.L.U32 R5, R8, 0x1f, RZ ;  /* 0x0000001f08057819 */ /* 0x000fc600000006ff */
[----:B------:R-:W-:Y:S01]  /*2c50*/  VIADD R4, R0, 0xe0 ;  /* 0x000000e000047836 */ /* 0x000fe20000000000 */
[----:B------:R-:W2:Y:S02]  /*2c60*/  SYNCS.PHASECHK.TRANS64.TRYWAIT P0, [R0+URZ+0xd0], R5 ;  /* 0x0000d005000075a7 */ /* 0x000ea400080011ff */
[----:B--2---:R-:W-:Y:S05]  /*2c70*/  @!P0 BRA `(.L_x_48) ;  /* 0x0000006000148947 */ /* 0x004fea0003800000 */
.L_x_155:
[----:B------:R-:W-:Y:S01]  /*2c80*/  ULEA UR5, UR6, UR37, 0x3 ;  /* 0x0000002506057291 */ /* 0x000fe2000f8e18ff */
[----:B------:R-:W-:Y:S01]  /*2c90*/  PRMT R4, RZ, 0x654, R4 ;  /* 0x00000654ff047816 */ /* 0x000fe20000000004 */
[----:B--2---:R-:W-:Y:S01]  /*2ca0*/  @!P2 IMAD.MOV.U32 R5, RZ, RZ, 0x10 ;  /* 0x00000010ff05a424 */ /* 0x004fe200078e00ff */
[----:B------:R-:W-:Y:S01]  /*2cb0*/  SHF.L.U32 R7, R12, 0x1f, RZ ;  /* 0x0000001f0c077819 */ /* 0x000fe200000006ff */
[----:B------:R-:W-:Y:S01]  /*2cc0*/  UIADD3 UR4, UPT, UPT, UR5, 0x70, URZ ;  /* 0x0000007005047890 */ /* 0x000fe2000fffe0ff */
[----:B------:R2:W-:Y:S05]  /*2cd0*/  SYNCS.ARRIVE.TRANS64.RED.A1T0 RZ, [R4+URZ], RZ ;  /* 0x000000ff04ff79a7 */ /* 0x0005ea00081004ff */
[----:B------:R-:W-:Y:S01]  /*2ce0*/  IMAD.U32 R13, RZ, RZ, UR4 ;  /* 0x00000004ff0d7e24 */ /* 0x000fe2000f8e00ff */
[----:B------:R-:W3:Y:S04]  /*2cf0*/  SYNCS.PHASECHK.TRANS64.TRYWAIT P0, [UR5+0x80], R7 ;  /* 0x00008007ff0075a7 */ /* 0x000ee80008001105 */
[----:B------:R-:W-:Y:S01]  /*2d00*/  PRMT R13, R10, 0x654, R13 ;  /* 0x000006540a0d7816 */ /* 0x000fe2000000000d */
[----:B--23--:R-:W-:Y:S06]  /*2d10*/  @!P0 BRA `(.L_x_49) ;  /* 0x0000006000008947 */ /* 0x00cfec0003800000 */
.L_x_157:
[----:B------:R-:W-:Y:S01]  /*2d20*/  ULEA UR4, UR6, UR37, 0x4 ;  /* 0x0000002506047291 */ /* 0x000fe2000f8e20ff */
[----:B------:R-:W-:Y:S01]  /*2d30*/  SEL R2, R13, R2, !P2 ;  /* 0x000000020d027207 */ /* 0x000fe20005000000 */
[----:B------:R-:W-:Y:S01]  /*2d40*/  UIADD3 UR5, UPT, UPT, UR5, 0x70, URZ ;  /* 0x0000007005057890 */ /* 0x000fe2000fffe0ff */
[----:B--2---:R-:W-:Y:S01]  /*2d50*/  LEA R0, R11, UR37, 0x3 ;  /* 0x000000250b007c11 */ /* 0x004fe2000f8e18ff */
[----:B------:R-:W-:Y:S01]  /*2d60*/  UIADD3 UR4, UPT, UPT, UR4, 0x100, URZ ;  /* 0x0000010004047890 */ /* 0x000fe2000fffe0ff */
[----:B------:R2:W-:Y:S01]  /*2d70*/  @!P2 SYNCS.ARRIVE.TRANS64.RED RZ, [R2+URZ], R5 ;  /* 0x0000000502ffa9a7 */ /* 0x0005e200080004ff */
[----:B------:R-:W-:Y:S01]  /*2d80*/  UIADD3 UR6, UPT, UPT, UR6, 0x1, URZ ;  /* 0x0000000106067890 */ /* 0x000fe2000fffe0ff */
[----:B------:R-:W-:-:S03]  /*2d90*/  VIADD R3, R3, 0x1 ;  /* 0x0000000103037836 */ /* 0x000fc60000000000 */
[----:B------:R-:W-:Y:S02]  /*2da0*/  UISETP.NE.AND UP0, UPT, UR6, 0x2, UPT ;  /* 0x000000020600788c */ /* 0x000fe4000bf05270 */
[----:B------:R-:W-:Y:S01]  /*2db0*/  ISETP.NE.AND P0, PT, R3, 0x2, PT ;  /* 0x000000020300780c */ /* 0x000fe20003f05270 */
[----:B------:R-:W-:Y:S06]  /*2dc0*/  UGETNEXTWORKID.BROADCAST [UR4], [UR5] ;  /* 0x00000000040073ca */ /* 0x000fec0008000100 */
[----:B------:R-:W-:Y:S02]  /*2dd0*/  USEL UR4, URZ, 0x1, UP0 ;  /* 0x00000001ff047887 */ /* 0x000fe40008000000 */
[----:B------:R-:W-:-:S04]  /*2de0*/  USEL UR6, UR6, URZ, UP0 ;  /* 0x000000ff06067287 */ /* 0x000fc80008000000 */
[----:B------:R-:W-:Y:S02]  /*2df0*/  LOP3.LUT R12, R12, UR4, RZ, 0x3c, !PT ;  /* 0x000000040c0c7c12 */ /* 0x000fe4000f8e3cff */
[----:B--2---:R-:W-:-:S04]  /*2e00*/  SHF.L.U32 R5, R9, 0x1f, RZ ;  /* 0x0000001f09057819 */ /* 0x004fc800000006ff */
[----:B------:R-:W2:Y:S02]  /*2e10*/  SYNCS.PHASECHK.TRANS64.TRYWAIT P1, [R0+URZ+0x70], R5 ;  /* 0x00007005000075a7 */ /* 0x000ea400080211ff */
[----:B--2---:R-:W-:Y:S05]  /*2e20*/  @!P1 BRA `(.L_x_50) ;  /* 0x0000005c00d49947 */ /* 0x004fea0003800000 */
.L_x_158:
[----:B------:R-:W-:Y:S01]  /*2e30*/  LEA R4, R11, UR37, 0x4 ;  /* 0x000000250b047c11 */ /* 0x000fe2000f8e20ff */
[----:B--2---:R-:W-:Y:S01]  /*2e40*/  VIADD R0, R0, 0x80 ;  /* 0x0000008000007836 */ /* 0x004fe20000000000 */
[----:B------:R-:W-:Y:S01]  /*2e50*/  SEL R3, R3, RZ, P0 ;  /* 0x000000ff03037207 */ /* 0x000fe20000000000 */
[----:B------:R-:W-:-:S03]  /*2e60*/  VIADD R11, R11, 0x1 ;  /* 0x000000010b0b7836 */ /* 0x000fc60000000000 */
[----:B------:R-:W2:Y:S01]  /*2e70*/  LDS.128 R4, [R4+0x100] ;  /* 0x0001000004047984 */ /* 0x000ea20000000c00 */
[----:B------:R-:W-:Y:S02]  /*2e80*/  PRMT R0, RZ, 0x654, R0 ;  /* 0x00000654ff007816 */ /* 0x000fe40000000000 */
[C---:B------:R-:W-:Y:S01]  /*2e90*/  ISETP.NE.AND P1, PT, R11.reuse, 0x2, PT ;  /* 0x000000020b00780c */ /* 0x040fe20003f25270 */
[----:B------:R-:W-:Y:S01]  /*2ea0*/  @!PT LDS RZ, [RZ] ;  /* 0x00000000fffff984 */ /* 0x000fe20000000800 */
[----:B------:R-:W-:Y:S01]  /*2eb0*/  @!PT LDS RZ, [RZ] ;  /* 0x00000000fffff984 */ /* 0x000fe20000000800 */
[----:B------:R-:W-:Y:S01]  /*2ec0*/  @!PT LDS RZ, [RZ] ;  /* 0x00000000fffff984 */ /* 0x000fe20000000800 */
[----:B------:R-:W-:Y:S01]  /*2ed0*/  @!PT LDS RZ, [RZ] ;  /* 0x00000000fffff984 */ /* 0x000fe20000000800 */
[----:B------:R3:W-:Y:S06]  /*2ee0*/  MEMBAR.ALL.CTA ;  /* 0x0000000000007992 */ /* 0x0007ec0000008000 */
[----:B---3--:R-:W3:Y:S01]  /*2ef0*/  FENCE.VIEW.ASYNC.S ;  /* 0x00000000000073c6 */ /* 0x008ee20000000000 */
[----:B------:R-:W-:Y:S01]  /*2f00*/  SEL R11, R11, RZ, P1 ;  /* 0x000000ff0b0b7207 */ /* 0x000fe20000800000 */
[----:B---3--:R3:W-:Y:S01]  /*2f10*/  SYNCS.ARRIVE.TRANS64.RED.A1T0 RZ, [R0+URZ], RZ ;  /* 0x000000ff00ff79a7 */ /* 0x0087e200081004ff */
[----:B--2---:R-:W-:-:S02]  /*2f20*/  LOP3.LUT P3, RZ, R6, 0x1, RZ, 0xc0, !PT ;  /* 0x0000000106ff7812 */ /* 0x004fc4000786c0ff */
[----:B------:R-:W-:-:S04]  /*2f30*/  SEL R5, RZ, 0x1, P0 ;  /* 0x00000001ff057807 */ /* 0x000fc80000000000 */
[----:B------:R-:W-:Y:S02]  /*2f40*/  LOP3.LUT R8, R8, R5, RZ, 0x3c, !PT ;  /* 0x0000000508087212 */ /* 0x000fe400078e3cff */
[----:B---3--:R-:W-:-:S04]  /*2f50*/  SEL R0, RZ, 0x1, P1 ;  /* 0x00000001ff007807 */ /* 0x008fc80000800000 */
[----:B------:R-:W-:Y:S01]  /*2f60*/  LOP3.LUT R9, R9, R0, RZ, 0x3c, !PT ;  /* 0x0000000009097212 */ /* 0x000fe200078e3cff */
[----:B------:R-:W-:Y:S06]  /*2f70*/  @P3 BRA `(.L_x_51) ;  /* 0xfffffffc002c3947 */ /* 0x000fec000383ffff */
[----:B------:R-:W-:Y:S01]  /*2f80*/  ULEA UR5, UR6, UR37, 0x3 ;  /* 0x0000002506057291 */ /* 0x000fe2000f8e18ff */
[----:B------:R-:W-:-:S08]  /*2f90*/  SHF.L.U32 R3, R12, 0x1f, RZ ;  /* 0x0000001f0c037819 */ /* 0x000fd000000006ff */
[----:B------:R-:W2:Y:S02]  /*2fa0*/  SYNCS.PHASECHK.TRANS64 P0, [UR5+0x80], R3 ;  /* 0x00008003ff0075a7 */ /* 0x000ea40008001005 */
[----:B--2---:R-:W-:Y:S05]  /*2fb0*/  @P0 BRA `(.L_x_52) ;  /* 0x0000000000080947 */ /* 0x004fea0003800000 */
[----:B------:R-:W2:Y:S02]  /*2fc0*/  SYNCS.PHASECHK.TRANS64.TRYWAIT P0, [UR5+0x80], R3 ;  /* 0x00008003ff0075a7 */ /* 0x000ea40008001105 */
[----:B--2---:R-:W-:Y:S05]  /*2fd0*/  @!P0 BRA `(.L_x_53) ;  /* 0x0000005c007c8947 */ /* 0x004fea0003800000 */
.L_x_52:
[----:B------:R-:W-:-:S04]  /*2fe0*/  UIADD3 UR4, UPT, UPT, UR6, 0x1, URZ ;  /* 0x0000000106047890 */ /* 0x000fc8000fffe0ff */
[----:B------:R-:W-:-:S04]  /*2ff0*/  UISETP.NE.AND UP0, UPT, UR4, 0x2, UPT ;  /* 0x000000020400788c */ /* 0x000fc8000bf05270 */
[----:B------:R-:W-:Y:S02]  /*3000*/  USEL UR7, URZ, 0x1, UP0 ;  /* 0x00000001ff077887 */ /* 0x000fe40008000000 */
[----:B------:R-:W-:-:S04]  /*3010*/  USEL UR4, UR4, URZ, UP0 ;  /* 0x000000ff04047287 */ /* 0x000fc80008000000 */
[----:B------:R-:W-:Y:S01]  /*3020*/  ULEA UR4, UR4, UR37, 0x3 ;  /* 0x0000002504047291 */ /* 0x000fe2000f8e18ff */
[----:B--2---:R-:W-:-:S04]  /*3030*/  LOP3.LUT R3, R12, UR7, RZ, 0x3c, !PT ;  /* 0x000000070c037c12 */ /* 0x004fc8000f8e3cff */
[----:B------:R-:W-:-:S04]  /*3040*/  SHF.L.U32 R0, R3, 0x1f, RZ ;  /* 0x0000001f03007819 */ /* 0x000fc800000006ff */
[----:B------:R-:W2:Y:S02]  /*3050*/  SYNCS.PHASECHK.TRANS64 P0, [UR4+0x80], R0 ;  /* 0x00008000ff0075a7 */ /* 0x000ea40008001004 */
[----:B-12---:R-:W-:Y:S05]  /*3060*/  @P0 EXIT ;  /* 0x000000000000094d */ /* 0x006fea0003800000 */
[----:B------:R-:W-:Y:S02]  /*3070*/  SHF.L.U32 R3, R3, 0x1f, RZ ;  /* 0x0000001f03037819 */ /* 0x000fe400000006ff */
[----:B------:R-:W-:-:S07]  /*3080*/  MOV R0, UR4 ;  /* 0x0000000400007c02 */ /* 0x000fce0008000f00 */
.L_x_54:
[----:B-1----:R1:W2:Y:S02]  /*3090*/  SYNCS.PHASECHK.TRANS64.TRYWAIT P0, [R0+URZ+0x80], R3 ;  /* 0x00008003000075a7 */ /* 0x0022a400080011ff */
[----:B--2---:R-:W-:Y:S05]  /*30a0*/  @!P0 NANOSLEEP.SYNCS 0x989680 ;  /* 0x009896800000895d */ /* 0x004fea0003900000 */
[----:B------:R-:W2:Y:S02]  /*30b0*/  @!P0 SYNCS.PHASECHK.TRANS64 P0, [R0+URZ+0x80], R3 ;  /* 0x00008003000085a7 */ /* 0x000ea400080010ff */
[----:B--2---:R-:W-:Y:S05]  /*30c0*/  @P0 EXIT ;  /* 0x000000000000094d */ /* 0x004fea0003800000 */
[----:B------:R-:W-:Y:S05]  /*30d0*/  BRA `(.L_x_54) ;  /* 0xfffffffc00ec7947 */ /* 0x000fea000383ffff */
.L_x_47:
[----:B------:R-:W-:Y:S05]  /*30e0*/  BRA.U UP3, `(.L_x_55) ;  /* 0x0000001103d07547 */ /* 0x000fea000b800000 */
[----:B------:R-:W-:Y:S01]  /*30f0*/  UMOV UR4, 0x40 ;  /* 0x0000004000047882 */ /* 0x000fe20000000000 */
[----:B------:R-:W-:Y:S01]  /*3100*/  NOP ;  /* 0x0000000000007918 */ /* 0x000fe20000000000 */
[----:B------:R-:W-:Y:S01]  /*3110*/  ULEA UR4, UR37, UR4, 0x18 ;  /* 0x0000000425047291 */ /* 0x000fe2000f8ec0ff */
[----:B------:R-:W-:Y:S02]  /*3120*/  UMOV UR5, 0x400 ;  /* 0x0000040000057882 */ /* 0x000fe40000000000 */
[----:B------:R-:W-:-:S06]  /*3130*/  ULEA UR37, UR37, UR5, 0x18 ;  /* 0x0000000525257291 */ /* 0x000fcc000f8ec0ff */
[----:B------:R-:W2:Y:S02]  /*3140*/  LDS.U8 R2, [UR4+0x1c] ;  /* 0x00001c04ff027984 */ /* 0x000ea40008000000 */
[----:B--2---:R-:W-:-:S13]  /*3150*/  ISETP.NE.AND P0, PT, R2, RZ, PT ;  /* 0x000000ff0200720c */ /* 0x004fda0003f05270 */
[----:B------:R-:W-:Y:S05]  /*3160*/  @P0 BRA `(.L_x_56) ;  /* 0x0000000400080947 */ /* 0x000fea0003800000 */
[----:B------:R-:W-:Y:S02]  /*3170*/  UISETP.NE.U32.AND UP0, UPT, UR9, 0x1, UPT ;  /* 0x000000010900788c */ /* 0x000fe4000bf05070 */
[----:B------:R-:W-:-:S07]  /*3180*/  UIADD3 UR6, UPT, UPT, UR4, 0x8, URZ ;  /* 0x0000000804067890 */ /* 0x000fce000fffe0ff */
[----:B------:R-:W-:Y:S05]  /*3190*/  BRA.U !UP0, `(.L_x_57) ;  /* 0x00000001089c7547 */ /* 0x000fea000b800000 */
[----:B------:R-:W-:Y:S01]  /*31a0*/  ELECT P0, URZ, PT ;  /* 0x0000000000ff782f */ /* 0x000fe20003800000 */
[----:B------:R-:W-:-:S12]  /*31b0*/  BSSY B0, `(.L_x_57) ;  /* 0x0000025000007945 */ /* 0x000fd80003800000 */
[----:B------:R-:W-:Y:S05]  /*31c0*/  @!P0 BRA `(.L_x_58) ;  /* 0x00000000008c8947 */ /* 0x000fea0003800000 */
[----:B------:R-:W-:-:S05]  /*31d0*/  UMOV UR5, 0x10 ;  /* 0x0000001000057882 */ /* 0x000fca0000000000 */
[----:B------:R-:W-:Y:S04]  /*31e0*/  DEPBAR.LE SB2, 0x36 ;  /* 0x0000ad800000791a */ /* 0x000fe80000000000 */
[----:B------:R-:W2:Y:S02]  /*31f0*/  UTCATOMSWS.2CTA.FIND_AND_SET.ALIGN UP1, UR5, UR5 ;  /* 0x00000005000575e3 */ /* 0x000ea40008220800 */
[----:B--2---:R-:W-:Y:S01]  /*3200*/  MOV R11, UR5 ;  /* 0x00000005000b7c02 */ /* 0x004fe20008000f00 */
[----:B------:R-:W-:Y:S06]  /*3210*/  BRA.U UP1, `(.L_x_59) ;  /* 0x0000000101187547 */ /* 0x000fec000b800000 */
.L_x_60:
[----:B------:R-:W-:Y:S05]  /*3220*/  NANOSLEEP 0x64 ;  /* 0x000000640000795d */ /* 0x000fea0003800000 */
[----:B------:R-:W-:-:S05]  /*3230*/  UMOV UR5, 0x10 ;  /* 0x0000001000057882 */ /* 0x000fca0000000000 */
[----:B------:R-:W-:Y:S04]  /*3240*/  DEPBAR.LE SB2, 0x36 ;  /* 0x0000ad800000791a */ /* 0x000fe80000000000 */
[----:B------:R-:W2:Y:S02]  /*3250*/  UTCATOMSWS.2CTA.FIND_AND_SET.ALIGN UP1, UR5, UR5 ;  /* 0x00000005000575e3 */ /* 0x000ea40008220800 */
[----:B--2---:R-:W-:Y:S01]  /*3260*/  MOV R11, UR5 ;  /* 0x00000005000b7c02 */ /* 0x004fe20008000f00 */
[----:B------:R-:W-:Y:S05]  /*3270*/  BRA.U !UP1, `(.L_x_60) ;  /* 0xfffffffd09e87547 */ /* 0x000fea000b83ffff */
.L_x_59:
[----:B------:R-:W2:Y:S01]  /*3280*/  LDS R5, [UR4+0x10] ;  /* 0x00001004ff057984 */ /* 0x000ea20008000800 */
[----:B------:R-:W-:Y:S01]  /*3290*/  IMAD.U32 R3, RZ, RZ, UR37 ;  /* 0x00000025ff037e24 */ /* 0x000fe2000f8e00ff */
[----:B------:R-:W-:-:S03]  /*32a0*/  MOV R2, UR8 ;  /* 0x0000000800027c02 */ /* 0x000fc60008000f00 */
[----:B------:R-:W-:Y:S01]  /*32b0*/  VIADD R3, R3, 0x120 ;  /* 0x0000012003037836 */ /* 0x000fe20000000000 */
[----:B--2---:R-:W-:-:S04]  /*32c0*/  SHF.L.U32 R5, R5, 0x1f, RZ ;  /* 0x0000001f05057819 */ /* 0x004fc800000006ff */
[----:B------:R-:W2:Y:S02]  /*32d0*/  SYNCS.PHASECHK.TRANS64.TRYWAIT P0, [UR4+0x8], R5 ;  /* 0x00000805ff0075a7 */ /* 0x000ea40008001104 */
[----:B--2---:R-:W-:Y:S05]  /*32e0*/  @P0 BRA `(.L_x_61) ;  /* 0x0000000000080947 */ /* 0x004fea0003800000 */
[----:B------:R-:W2:Y:S02]  /*32f0*/  SYNCS.PHASECHK.TRANS64.TRYWAIT P0, [UR4+0x8], R5 ;  /* 0x00000805ff0075a7 */ /* 0x000ea40008001104 */
[----:B--2---:R-:W-:Y:S05]  /*3300*/  @!P0 BRA `(.L_x_62) ;  /* 0x0000005800c88947 */ /* 0x004fea0003800000 */
.L_x_61:
[----:B--2---:R-:W-:Y:S01]  /*3310*/  HFMA2 R4, -RZ, RZ, 0, 5.9604644775390625e-08 ;  /* 0x00000001ff047431 */ /* 0x004fe200000001ff */
[----:B------:R-:W-:Y:S01]  /*3320*/  UPRMT UR5, UR8, 0x654, UR6 ;  /* 0x0000065408057896 */ /* 0x000fe20008000006 */
[----:B------:R-:W-:Y:S01]  /*3330*/  IMAD.MOV.U32 R6, RZ, RZ, 0xffff ;  /* 0x0000ffffff067424 */ /* 0x000fe200078e00ff */
[----:B------:R-:W-:Y:S01]  /*3340*/  PRMT R2, R2, 0x654, R3 ;  /* 0x0000065402027816 */ /* 0x000fe20000000003 */
[----:B------:R-:W-:Y:S02]  /*3350*/  IMAD.MOV.U32 R5, RZ, RZ, 0x4 ;  /* 0x00000004ff057424 */ /* 0x000fe400078e00ff */
[----:B------:R-:W-:Y:S01]  /*3360*/  IMAD.SHL.U32 R9, R11, 0x20, RZ ;  /* 0x000000200b097824 */ /* 0x000fe200078e00ff */
[----:B------:R-:W-:Y:S02]  /*3370*/  MOV R3, UR5 ;  /* 0x0000000500037c02 */ /* 0x000fe40008000f00 */
[-C--:B------:R-:W-:Y:S01]  /*3380*/  SHF.L.U32 R7, R6, R11.reuse, RZ ;  /* 0x0000000b06077219 */ /* 0x080fe200000006ff */
[----:B------:R2:W-:Y:S01]  /*3390*/  SYNCS.ARRIVE.TRANS64.RED RZ, [UR5], R5 ;  /* 0x00000005ffff79a7 */ /* 0x0005e20008000405 */
[----:B------:R-:W-:Y:S01]  /*33a0*/  SHF.L.U32 R6, R4, R11, RZ ;  /* 0x0000000b04067219 */ /* 0x000fe200000006ff */
[----:B------:R2:W-:Y:S04]  /*33b0*/  STS [UR37+0x120], R9 ;  /* 0x00012009ff007988 */ /* 0x0005e80008000825 */
[----:B------:R2:W-:Y:S04]  /*33c0*/  STAS [R2.64], R11 ;  /* 0x0000000b02007dbd */ /* 0x0005e8000c0008ff */
[----:B------:R2:W-:Y:S04]  /*33d0*/  ATOMS.OR RZ, [UR4+0x14], R7 ;  /* 0x00001407ffff798c */ /* 0x0005e8000b000004 */
[----:B------:R2:W-:Y:S04]  /*33e0*/  ATOMS.OR RZ, [UR4+0x18], R6 ;  /* 0x00001806ffff798c */ /* 0x0005e8000b000004 */
[----:B------:R2:W-:Y:S02]  /*33f0*/  ATOMS.XOR RZ, [UR4+0x10], R4 ;  /* 0x00001004ffff798c */ /* 0x0005e4000b800004 */
.L_x_58:
[----:B-1----:R-:W-:Y:S05]  /*3400*/  BSYNC B0 ;  /* 0x0000000000007941 */ /* 0x002fea0003800000 */
.L_x_57:
[----:B------:R-:W-:Y:S05]  /*3410*/  BRA.U UP0, `(.L_x_63) ;  /* 0x00000001006c7547 */ /* 0x000fea000b800000 */
[----:B------:R-:W-:-:S03]  /*3420*/  UMOV UR5, 0xffffffff ;  /* 0xffffffff00057882 */ /* 0x000fc60000000000 */
[----:B------:R-:W-:Y:S05]  /*3430*/  BRA.DIV UR5, `(.L_x_64) ;  /* 0x0000005a05947947 */ /* 0x000fea000b800000 */
[----:B------:R-:W-:-:S13]  /*3440*/  ELECT P6, URZ, PT ;  /* 0x0000000000ff782f */ /* 0x000fda00038c0000 */
.L_x_162:
[----:B------:R-:W-:Y:S05]  /*3450*/  @!P6 BRA `(.L_x_63) ;  /* 0x00000000005ce947 */ /* 0x000fea0003800000 */
[----:B--2---:R-:W2:Y:S02]  /*3460*/  LDS R3, [UR4+0x10] ;  /* 0x00001004ff037984 */ /* 0x004ea40008000800 */
[----:B--2---:R-:W-:-:S04]  /*3470*/  SHF.L.U32 R3, R3, 0x1f, RZ ;  /* 0x0000001f03037819 */ /* 0x004fc800000006ff */
[----:B------:R-:W2:Y:S02]  /*3480*/  SYNCS.PHASECHK.TRANS64.TRYWAIT P0, [UR4+0x8], R3 ;  /* 0x00000803ff0075a7 */ /* 0x000ea40008001104 */
[----:B--2---:R-:W-:Y:S05]  /*3490*/  @P0 BRA `(.L_x_65) ;  /* 0x0000000000080947 */ /* 0x004fea0003800000 */
[----:B------:R-:W2:Y:S02]  /*34a0*/  SYNCS.PHASECHK.TRANS64.TRYWAIT P0, [UR4+0x8], R3 ;  /* 0x00000803ff0075a7 */ /* 0x000ea40008001104 */
[----:B--2---:R-:W-:Y:S05]  /*34b0*/  @!P0 BRA `(.L_x_66) ;  /* 0x0000005800948947 */ /* 0x004fea0003800000 */
.L_x_65:
[----:B------:R-:W3:Y:S01]  /*34c0*/  LDS R5, [UR37+0x120] ;  /* 0x00012025ff057984 */ /* 0x000ee20008000800 */
[----:B--2---:R-:W-:Y:S02]  /*34d0*/  HFMA2 R2, -RZ, RZ, 0, 5.9604644775390625e-08 ;  /* 0x00000001ff027431 */ /* 0x004fe400000001ff */
[----:B------:R-:W-:Y:S01]  /*34e0*/  IMAD.MOV.U32 R3, RZ, RZ, 0xffff ;  /* 0x0000ffffff037424 */ /* 0x000fe200078e00ff */
[----:B------:R-:W-:Y:S01]  /*34f0*/  UPRMT UR5, UR8, 0x654, UR6 ;  /* 0x0000065408057896 */ /* 0x000fe20008000006 */
[----:B---3--:R-:W-:-:S03]  /*3500*/  IMAD.SHL.U32 R4, R5, 0x20, RZ ;  /* 0x0000002005047824 */ /* 0x008fc600078e00ff */
[-C--:B------:R-:W-:Y:S02]  /*3510*/  SHF.L.U32 R3, R3, R5.reuse, RZ ;  /* 0x0000000503037219 */ /* 0x080fe400000006ff */
[----:B------:R-:W-:Y:S01]  /*3520*/  SHF.L.U32 R5, R2, R5, RZ ;  /* 0x0000000502057219 */ /* 0x000fe200000006ff */
[----:B------:R3:W-:Y:S04]  /*3530*/  STS [UR37+0x120], R4 ;  /* 0x00012004ff007988 */ /* 0x0007e80008000825 */
[----:B------:R3:W-:Y:S04]  /*3540*/  ATOMS.OR RZ, [UR4+0x14], R3 ;  /* 0x00001403ffff798c */ /* 0x0007e8000b000004 */
[----:B------:R3:W-:Y:S01]  /*3550*/  ATOMS.OR RZ, [UR4+0x18], R5 ;  /* 0x00001805ffff798c */ /* 0x0007e2000b000004 */
[----:B------:R-:W-:Y:S03]  /*3560*/  SYNCS.ARRIVE.TRANS64.RED.A1T0 RZ, [UR5], RZ ;  /* 0x000000ffffff79a7 */ /* 0x000fe60008100405 */
[----:B------:R3:W-:Y:S01]  /*3570*/  ATOMS.XOR RZ, [UR4+0x10], R2 ;  /* 0x00001002ffff798c */ /* 0x0007e2000b800004 */
[----:B------:R-:W-:Y:S05]  /*3580*/  BRA `(.L_x_63) ;  /* 0x0000000000107947 */ /* 0x000fea0003800000 */
.L_x_56:
[----:B------:R-:W-:-:S05]  /*3590*/  MOV R2, 0xffffffff ;  /* 0xffffffff00027802 */ /* 0x000fca0000000f00 */
[----:B------:R2:W-:Y:S02]  /*35a0*/  STS [UR37+0x120], R2 ;  /* 0x00012002ff007988 */ /* 0x0005e40008000825 */
[----:B--2---:R-:W-:Y:S02]  /*35b0*/  MOV R2, 0x35d0 ;  /* 0x000035d000027802 */ /* 0x004fe40000000f00 */
[----:B-1---5:R-:W-:Y:S05]  /*35c0*/  CALL.REL.NOINC `($__internal_1_$__cuda_sm10x_tcgen05_guardrail_trap_phase_invalid_during_alloc) ;  /* 0x0000006000687944 */ /* 0x022fea0003c00000 */
.L_x_63:
[----:B------:R-:W-:Y:S05]  /*35d0*/  WARPSYNC.ALL ;  /* 0x0000000000007948 */ /* 0x000fea0003800000 */
[----:B------:R-:W4:Y:S01]  /*35e0*/  S2UR UR5, SR_CgaCtaId ;  /* 0x00000000000579c3 */ /* 0x000f220000008800 */
[----:B------:R-:W-:Y:S01]  /*35f0*/  UMOV UR4, 0x400 ;  /* 0x0000040000047882 */ /* 0x000fe20000000000 */
[----:B------:R-:W-:-:S06]  /*3600*/  NOP ;  /* 0x0000000000007918 */ /* 0x000fcc0000000000 */
[----:B------:R-:W-:Y:S06]  /*3610*/  BAR.ARV 0x6, 0xa0 ;  /* 0x0182800000007b1d */ /* 0x000fec0000002000 */
[----:B------:R-:W1:Y:S01]  /*3620*/  LDCU UR6, c[0x0][0x38c] ;  /* 0x00007180ff0677ac */ /* 0x000e620008000800 */
[----:B------:R-:W-:Y:S01]  /*3630*/  LOP3.LUT R0, R0, 0xffff, RZ, 0xc0, !PT ;  /* 0x0000ffff00007812 */ /* 0x000fe200078ec0ff */
[----:B--2---:R-:W-:Y:S01]  /*3640*/  IMAD.MOV.U32 R9, RZ, RZ, 0x1 ;  /* 0x00000001ff097424 */ /* 0x004fe200078e00ff */
[----:B------:R-:W-:Y:S01]  /*3650*/  LOP3.LUT R8, R8, 0xffff, RZ, 0xc0, !PT ;  /* 0x0000ffff08087812 */ /* 0x000fe200078ec0ff */
[----:B------:R-:W-:Y:S01]  /*3660*/  UMOV UR17, URZ ;  /* 0x000000ff00117c82 */ /* 0x000fe20008000000 */
[----:B------:R-:W-:Y:S01]  /*3670*/  R2UR UR11, R0 ;  /* 0x00000000000b72ca */ /* 0x000fe200000e0000 */
[----:B------:R-:W-:Y:S01]  /*3680*/  UMOV UR16, URZ ;  /* 0x000000ff00107c82 */ /* 0x000fe20008000000 */
[----:B------:R-:W-:Y:S01]  /*3690*/  R2UR UR12, R8 ;  /* 0x00000000080c72ca */ /* 0x000fe200000e0000 */
[----:B------:R-:W-:Y:S01]  /*36a0*/  IMAD.MOV.U32 R8, RZ, RZ, RZ ;  /* 0x000000ffff087224 */ /* 0x000fe200078e00ff */
[----:B------:R-:W-:Y:S01]  /*36b0*/  UMOV UR15, URZ ;  /* 0x000000ff000f7c82 */ /* 0x000fe20008000000 */
[----:B----4-:R-:W-:-:S02]  /*36c0*/  ULEA UR5, UR5, UR4, 0x18 ;  /* 0x0000000405057291 */ /* 0x010fc4000f8ec0ff */
[----:B------:R-:W-:Y:S02]  /*36d0*/  UISETP.NE.AND UP2, UPT, UR9, URZ, UPT ;  /* 0x000000ff0900728c */ /* 0x000fe4000bf45270 */
[----:B------:R-:W-:Y:S02]  /*36e0*/  UIADD3 UR20, UPT, UPT, UR5, 0x4300, URZ ;  /* 0x0000430005147890 */ /* 0x000fe4000fffe0ff */
[----:B------:R-:W-:Y:S02]  /*36f0*/  UIADD3 UR19, UPT, UPT, UR5, 0x8300, URZ ;  /* 0x0000830005137890 */ /* 0x000fe4000fffe0ff */
[----:B-1----:R-:W-:Y:S01]  /*3700*/  UIADD3 UR6, UPT, UPT, UR6, 0x3f, URZ ;  /* 0x0000003f06067890 */ /* 0x002fe2000fffe0ff */
[----:B---3--:R-:W1:Y:S01]  /*3710*/  LDS R2, [UR5+0x120] ;  /* 0x00012005ff027984 */ /* 0x008e620008000800 */
[----:B------:R-:W-:Y:S02]  /*3720*/  USHF.R.U32.HI UR20, URZ, 0x4, UR20 ;  /* 0x00000004ff147899 */ /* 0x000fe40008011614 */
[----:B------:R-:W-:-:S02]  /*3730*/  USHF.R.S32.HI UR4, URZ, 0x1f, UR6 ;  /* 0x0000001fff047899 */ /* 0x000fc40008011406 */
[----:B------:R-:W-:Y:S02]  /*3740*/  USHF.R.U32.HI UR19, URZ, 0x4, UR19 ;  /* 0x00000004ff137899 */ /* 0x000fe40008011613 */
[----:B------:R-:W-:Y:S01]  /*3750*/  ULEA.HI UR4, UR4, UR6, URZ, 0x6 ;  /* 0x0000000604047291 */ /* 0x000fe2000f8f30ff */
[----:B------:R-:W-:Y:S01]  /*3760*/  UMOV UR28, 0x0 ;  /* 0x00000000001c7882 */ /* 0x000fe20000000000 */
[----:B------:R-:W-:Y:S02]  /*3770*/  UMOV UR29, 0x8218010 ;  /* 0x08218010001d7882 */ /* 0x000fe40000000000 */
[----:B------:R-:W-:Y:S02]  /*3780*/  USHF.R.S32.HI UR4, URZ, 0x6, UR4 ;  /* 0x00000006ff047899 */ /* 0x000fe40008011404 */
[----:B------:R-:W-:Y:S02]  /*3790*/  ULOP3.LUT UR20, UR20, 0x3fff, URZ, 0xc0, !UPT ;  /* 0x00003fff14147892 */ /* 0x000fe4000f8ec0ff */
[----:B------:R-:W-:-:S02]  /*37a0*/  UISETP.LT.AND UP0, UPT, UR4, 0x1, UPT ;  /* 0x000000010400788c */ /* 0x000fc4000bf01270 */
[----:B------:R-:W-:Y:S02]  /*37b0*/  ULOP3.LUT UR19, UR19, 0x3fff, URZ, 0xc0, !UPT ;  /* 0x00003fff13137892 */ /* 0x000fe4000f8ec0ff */
[----:B------:R-:W-:Y:S01]  /*37c0*/  USEL UR18, UR4, 0x1, !UP0 ;  /* 0x0000000104127887 */ /* 0x000fe2000c000000 */
[----:B------:R-:W-:Y:S01]  /*37d0*/  UMOV UR26, 0x0 ;  /* 0x00000000001a7882 */ /* 0x000fe20000000000 */
[----:B------:R-:W-:Y:S01]  /*37e0*/  UMOV UR27, 0x8218010 ;  /* 0x08218010001b7882 */ /* 0x000fe20000000000 */
[----:B------:R-:W-:Y:S01]  /*37f0*/  UMOV UR24, 0x0 ;  /* 0x0000000000187882 */ /* 0x000fe20000000000 */
[----:B------:R-:W-:Y:S01]  /*3800*/  UMOV UR25, 0x8218010 ;  /* 0x0821801000197882 */ /* 0x000fe20000000000 */
[----:B------:R-:W-:Y:S01]  /*3810*/  UMOV UR22, 0x0 ;  /* 0x0000000000167882 */ /* 0x000fe20000000000 */
[----:B------:R-:W-:Y:S01]  /*3820*/  UMOV UR23, 0x8218010 ;  /* 0x0821801000177882 */ /* 0x000fe20000000000 */
[----:B-1----:R-:W-:Y:S02]  /*3830*/  R2UR UR21, R2 ;  /* 0x00000000021572ca */ /* 0x002fe400000e0000 */
[----:B------:R-:W-:-:S13]  /*3840*/  CS2R R2, SRZ ;  /* 0x0000000000027805 */ /* 0x000fda000001ff00 */
.L_x_74:
[C---:B------:R-:W-:Y:S02]  /*3850*/  LEA R0, R8.reuse, UR5, 0x3 ;  /* 0x0000000508007c11 */ /* 0x040fe4000f8e18ff */
[----:B------:R-:W-:Y:S02]  /*3860*/  SHF.L.U32 R5, R3, 0x1f, RZ ;  /* 0x0000001f03057819 */ /* 0x000fe400000006ff */
[----:B------:R-:W-:Y:S02]  /*3870*/  LEA R4, R8, UR5, 0x4 ;  /* 0x0000000508047c11 */ /* 0x000fe4000f8e20ff */
[----:B------:R-:W1:Y:S02]  /*3880*/  SYNCS.PHASECHK.TRANS64.TRYWAIT P0, [R0+URZ+0x70], R5 ;  /* 0x00007005000075a7 */ /* 0x000e6400080011ff */
[----:B-1-34-:R-:W-:Y:S05]  /*3890*/  @!P0 BRA `(.L_x_67) ;  /* 0x0000005400b48947 */ /* 0x01afea0003800000 */
.L_x_163:
[----:B-1----:R-:W1:Y:S01]  /*38a0*/  LDS.128 R4, [R4+0x100] ;  /* 0x0001000004047984 */ /* 0x002e620000000c00 */
[----:B------:R-:W-:Y:S02]  /*38b0*/  VIADD R0, R0, 0x80 ;  /* 0x0000008000007836 */ /* 0x000fe40000000000 */
[----:B------:R-:W-:Y:S01]  /*38c0*/  VIADD R8, R8, 0x1 ;  /* 0x0000000108087836 */ /* 0x000fe20000000000 */
[----:B------:R-:W-:Y:S01]  /*38d0*/  @!PT LDS RZ, [RZ] ;  /* 0x00000000fffff984 */ /* 0x000fe20000000800 */
[----:B------:R-:W-:Y:S01]  /*38e0*/  @!PT LDS RZ, [RZ] ;  /* 0x00000000fffff984 */ /* 0x000fe20000000800 */
[----:B------:R-:W-:Y:S01]  /*38f0*/  @!PT LDS RZ, [RZ] ;  /* 0x00000000fffff984 */ /* 0x000fe20000000800 */
[----:B------:R-:W-:Y:S01]  /*3900*/  @!PT LDS RZ, [RZ] ;  /* 0x00000000fffff984 */ /* 0x000fe20000000800 */
[----:B------:R2:W-:Y:S06]  /*3910*/  MEMBAR.ALL.CTA ;  /* 0x0000000000007992 */ /* 0x0005ec0000008000 */
[----:B--2---:R-:W2:Y:S01]  /*3920*/  FENCE.VIEW.ASYNC.S ;  /* 0x00000000000073c6 */ /* 0x004ea20000000000 */
[----:B------:R-:W-:-:S04]  /*3930*/  PRMT R0, RZ, 0x654, R0 ;  /* 0x00000654ff007816 */ /* 0x000fc80000000000 */
[----:B--2---:R2:W-:Y:S01]  /*3940*/  SYNCS.ARRIVE.TRANS64.RED.A1T0 RZ, [R0+URZ], RZ ;  /* 0x000000ff00ff79a7 */ /* 0x0045e200081004ff */
[----:B-1----:R-:W-:Y:S01]  /*3950*/  LOP3.LUT P1, RZ, R6, 0x1, RZ, 0xc0, !PT ;  /* 0x0000000106ff7812 */ /* 0x002fe2000782c0ff */
[----:B--2---:R-:W-:-:S12]  /*3960*/  BRA.U UP2, `(.L_x_68) ;  /* 0x0000000502087547 */ /* 0x004fd8000b800000 */
[----:B------:R-:W1:Y:S01]  /*3970*/  LDCU UR6, c[0x0][0x38c] ;  /* 0x00007180ff0677ac */ /* 0x000e620008000800 */
[----:B------:R-:W-:Y:S02]  /*3980*/  PLOP3.LUT P2, PT, PT, PT, PT, 0x80, 0x8 ;  /* 0x000000000008781c */ /* 0x000fe40003f4f070 */
[----:B------:R-:W-:Y:S01]  /*3990*/  SHF.L.U32 R5, R9, 0x1f, RZ ;  /* 0x0000001f09057819 */ /* 0x000fe200000006ff */
[----:B------:R-:W-:Y:S02]  /*39a0*/  ULEA UR7, UR17, UR5, 0x3 ;  /* 0x0000000511077291 */ /* 0x000fe4000f8e18ff */
[----:B------:R-:W-:Y:S02]  /*39b0*/  ULEA UR10, UR17, UR21, 0x6 ;  /* 0x00000015110a7291 */ /* 0x000fe4000f8e30ff */
[----:B-1----:R-:W-:-:S06]  /*39c0*/  UISETP.GE.AND UP0, UPT, UR6, 0x1, UPT ;  /* 0x000000010600788c */ /* 0x002fcc000bf06270 */
[----:B------:R-:W-:-:S05]  /*39d0*/  PLOP3.LUT P0, PT, PT, PT, UP0, 0x80, 0x8 ;  /* 0x000000000008781c */ /* 0x000fca0003f0f008 */
[----:B------:R-:W-:-:S08]  /*39e0*/  @UP0 ULEA UR6, UR16, UR5, 0x3 ;  /* 0x0000000510060291 */ /* 0x000fd0000f8e18ff */
[----:B------:R-:W-:-:S04]  /*39f0*/  @P0 SHF.L.U32 R0, R2, 0x1f, RZ ;  /* 0x0000001f02000819 */ /* 0x000fc800000006ff */
[----:B------:R1:W2:Y:S01]  /*3a00*/  @P0 SYNCS.PHASECHK.TRANS64.TRYWAIT P2, [UR6], R0 ;  /* 0x00000000ff0005a7 */ /* 0x0002a20008041106 */
[----:B------:R-:W3:Y:S02]  /*3a10*/  SYNCS.PHASECHK.TRANS64.TRYWAIT P0, [UR7+0xb0], R5 ;  /* 0x0000b005ff0075a7 */ /* 0x000ee40008001107 */
[----:B-123--:R-:W-:Y:S05]  /*3a20*/  @!P0 BRA `(.L_x_69) ;  /* 0x0000005400648947 */ /* 0x00efea0003800000 */
.L_x_165:
[----:B------:R-:W-:Y:S01]  /*3a30*/  UMOV UR14, UR15 ;  /* 0x0000000f000e7c82 */ /* 0x000fe20008000000 */
[----:B------:R-:W-:Y:S05]  /*3a40*/  BRA.U !UP0, `(.L_x_70) ;  /* 0x0000000108c07547 */ /* 0x000fea000b800000 */
[----:B------:R-:W-:Y:S02]  /*3a50*/  UIADD3 UR14, UPT, UPT, UR18, UR15, URZ ;  /* 0x0000000f120e7290 */ /* 0x000fe4000fffe0ff */
[----:B------:R-:W-:Y:S01]  /*3a60*/  UPLOP3.LUT UP3, UPT, UPT, UPT, UPT, 0x40, 0x4 ;  /* 0x000000000004789c */ /* 0x000fe20003f6e870 */
[----:B------:R-:W-:Y:S01]  /*3a70*/  UMOV UR13, UR4 ;  /* 0x00000004000d7c82 */ /* 0x000fe20008000000 */
[----:B------:R-:W-:-:S09]  /*3a80*/  UMOV UR46, UR16 ;  /* 0x00000010002e7c82 */ /* 0x000fd20008000000 */
.L_x_73:
[----:B--2---:R-:W-:Y:S01]  /*3a90*/  ULEA UR6, UR46, UR5, 0x3 ;  /* 0x000000052e067291 */ /* 0x004fe2000f8e18ff */
[----:B---3--:R-:W-:Y:S11]  /*3aa0*/  @P2 BRA `(.L_x_71) ;  /* 0x00000000000c2947 */ /* 0x008ff60003800000 */
[----:B-1----:R-:W-:Y:S04]  /*3ab0*/  SHF.L.U32 R5, R2, 0x1f, RZ ;  /* 0x0000001f02057819 */ /* 0x002fe800000006ff */
[----:B------:R-:W1:Y:S02]  /*3ac0*/  SYNCS.PHASECHK.TRANS64.TRYWAIT P0, [UR6], R5 ;  /* 0x00000005ff0075a7 */ /* 0x000e640008001106 */
[----:B-1----:R-:W-:Y:S05]  /*3ad0*/  @!P0 BRA `(.L_x_72) ;  /* 0x0000005400508947 */ /* 0x002fea0003800000 */
.L_x_71:
[----:B------:R-:W-:Y:S01]  /*3ae0*/  UISETP.NE.AND UP0, UPT, UR13, 0x1, UPT ;  /* 0x000000010d00788c */ /* 0x000fe2000bf05270 */
[----:B------:R-:W-:Y:S01]  /*3af0*/  PLOP3.LUT P2, PT, PT, PT, PT, 0x80, 0x8 ;  /* 0x000000000008781c */ /* 0x000fe20003f4f070 */
[----:B------:R-:W-:Y:S02]  /*3b00*/  UIADD3 UR16, UPT, UPT, UR46, 0x1, URZ ;  /* 0x000000012e107890 */ /* 0x000fe4000fffe0ff */
[----:B------:R-:W-:Y:S02]  /*3b10*/  ULEA UR32, UR46, UR20, 0x9 ;  /* 0x000000142e207291 */ /* 0x000fe4000f8e48ff */
[----:B------:R-:W-:Y:S01]  /*3b20*/  UISETP.NE.AND UP1, UPT, UR16, 0x2, UPT ;  /* 0x000000021000788c */ /* 0x000fe2000bf25270 */
[----:B------:R-:W-:Y:S01]  /*3b30*/  PLOP3.LUT P0, PT, PT, PT, UP0, 0x80, 0x8 ;  /* 0x000000000008781c */ /* 0x000fe20003f0f008 */
[----:B------:R-:W-:Y:S02]  /*3b40*/  UIADD3 UR44, UPT, UPT, UR32, 0x80, URZ ;  /* 0x00000080202c7890 */ /* 0x000fe4000fffe0ff */
[----:B------:R-:W-:Y:S02]  /*3b50*/  USEL UR31, URZ, 0x1, UP1 ;  /* 0x00000001ff1f7887 */ /* 0x000fe40008800000 */
[----:B------:R-:W-:Y:S02]  /*3b60*/  USEL UR16, UR16, URZ, UP1 ;  /* 0x000000ff10107287 */ /* 0x000fe40008800000 */
[----:B------:R-:W-:Y:S02]  /*3b70*/  UIADD3 UR40, UPT, UPT, UR32, 0x100, URZ ;  /* 0x0000010020287890 */ /* 0x000fe4000fffe0ff */
[----:B------:R-:W-:Y:S01]  /*3b80*/  @UP0 ULEA UR30, UR16, UR5, 0x3 ;  /* 0x00000005101e0291 */ /* 0x000fe2000f8e18ff */
[----:B------:R-:W-:Y:S01]  /*3b90*/  LOP3.LUT R2, R2, UR31, RZ, 0x3c, !PT ;  /* 0x0000001f02027c12 */ /* 0x000fe2000f8e3cff */
[----:B------:R-:W-:Y:S02]  /*3ba0*/  UIADD3 UR36, UPT, UPT, UR32, 0x180, URZ ;  /* 0x0000018020247890 */ /* 0x000fe4000fffe0ff */
[----:B------:R-:W-:Y:S01]  /*3bb0*/  UIADD3 UR6, UPT, UPT, UR6, 0x10, URZ ;  /* 0x0000001006067890 */ /* 0x000fe2000fffe0ff */
[----:B-1----:R-:W-:Y:S01]  /*3bc0*/  @P0 SHF.L.U32 R0, R2, 0x1f, RZ ;  /* 0x0000001f02000819 */ /* 0x002fe200000006ff */
[----:B------:R-:W-:Y:S02]  /*3bd0*/  UIADD3 UR15, UPT, UPT, UR15, 0x1, URZ ;  /* 0x000000010f0f7890 */ /* 0x000fe4000fffe0ff */
[----:B------:R-:W-:Y:S01]  /*3be0*/  UIADD3 UR13, UPT, UPT, UR13, -0x1, URZ ;  /* 0xffffffff0d0d7890 */ /* 0x000fe2000fffe0ff */
[----:B------:R2:W3:Y:S01]  /*3bf0*/  @P0 SYNCS.PHASECHK.TRANS64.TRYWAIT P2, [UR30], R0 ;  /* 0x00000000ff0005a7 */ /* 0x0004e2000804111e */
[----:B------:R-:W-:Y:S02]  /*3c00*/  ULEA UR30, UR46, UR19, 0x9 ;  /* 0x000000132e1e7291 */ /* 0x000fe4000f8e48ff */
[----:B------:R-:W-:Y:S02]  /*3c10*/  UISETP.NE.AND UP0, UPT, UR15, UR14, UPT ;  /* 0x0000000e0f00728c */ /* 0x000fe4000bf05270 */
[----:B------:R-:W-:Y:S02]  /*3c20*/  UIADD3 UR42, UPT, UPT, UR30, 0x80, URZ ;  /* 0x000000801e2a7890 */ /* 0x000fe4000fffe0ff */
[----:B------:R-:W-:Y:S02]  /*3c30*/  UIADD3 UR38, UPT, UPT, UR30, 0x100, URZ ;  /* 0x000001001e267890 */ /* 0x000fe4000fffe0ff */
[----:B------:R-:W-:Y:S01]  /*3c40*/  UIADD3 UR34, UPT, UPT, UR30, 0x180, URZ ;  /* 0x000001801e227890 */ /* 0x000fe2000fffe0ff */
[----:B------:R-:W-:Y:S01]  /*3c50*/  UMOV UR33, 0x40004040 ;  /* 0x4000404000217882 */ /* 0x000fe20000000000 */
[----:B------:R-:W-:Y:S01]  /*3c60*/  UMOV UR31, 0x40004040 ;  /* 0x40004040001f7882 */ /* 0x000fe20000000000 */
[----:B------:R-:W-:Y:S01]  /*3c70*/  UMOV UR45, 0x40004040 ;  /* 0x40004040002d7882 */ /* 0x000fe20000000000 */
[----:B------:R2:W-:Y:S01]  /*3c80*/  UTCHMMA.2CTA gdesc[UR32], gdesc[UR30], tmem[UR10], tmem[UR28], idesc[UR29], UP3 ;  /* 0x00ff1c1e200075ea */ /* 0x0005e20009a0000a */
[----:B------:R-:W-:Y:S01]  /*3c90*/  UPLOP3.LUT UP3, UPT, UPT, UPT, UPT, 0x80, 0x8 ;  /* 0x000000000008789c */ /* 0x000fe20003f6f070 */
[----:B------:R-:W-:Y:S01]  /*3ca0*/  UMOV UR43, 0x40004040 ;  /* 0x40004040002b7882 */ /* 0x000fe20000000000 */
[----:B------:R-:W-:Y:S01]  /*3cb0*/  UMOV UR41, 0x40004040 ;  /* 0x4000404000297882 */ /* 0x000fe20000000000 */
[----:B------:R2:W-:Y:S01]  /*3cc0*/  UTCHMMA.2CTA gdesc[UR44], gdesc[UR42], tmem[UR10], tmem[UR26], idesc[UR27], UPT ;  /* 0x00ff1a2a2c0075ea */ /* 0x0005e2000ba0000a */
[----:B------:R-:W-:Y:S01]  /*3cd0*/  UMOV UR39, 0x40004040 ;  /* 0x4000404000277882 */ /* 0x000fe20000000000 */
[----:B------:R-:W-:Y:S01]  /*3ce0*/  UMOV UR37, 0x40004040 ;  /* 0x4000404000257882 */ /* 0x000fe20000000000 */
[----:B------:R-:W-:Y:S01]  /*3cf0*/  UMOV UR35, 0x40004040 ;  /* 0x4000404000237882 */ /* 0x000fe20000000000 */
[----:B------:R2:W-:Y:S01]  /*3d00*/  UTCHMMA.2CTA gdesc[UR40], gdesc[UR38], tmem[UR10], tmem[UR24], idesc[UR25], UPT ;  /* 0x00ff1826280075ea */ /* 0x0005e2000ba0000a */
[----:B------:R2:W-:Y:S01]  /*3d10*/  UTCHMMA.2CTA gdesc[UR36], gdesc[UR34], tmem[UR10], tmem[UR22], idesc[UR23], UPT ;  /* 0x00ff1622240075ea */ /* 0x0005e2000ba0000a */
[----:B------:R2:W-:Y:S01]  /*3d20*/  UTCBAR.2CTA.MULTICAST [UR6], URZ, UR12 ;  /* 0x000000ff060073e9 */ /* 0x0005e2000820080c */
[----:B------:R-:W-:Y:S01]  /*3d30*/  UMOV UR46, UR16 ;  /* 0x00000010002e7c82 */ /* 0x000fe20008000000 */
[----:B------:R-:W-:Y:S05]  /*3d40*/  BRA.U UP0, `(.L_x_73) ;  /* 0xfffffffd00507547 */ /* 0x000fea000b83ffff */
.L_x_70:
[----:B------:R-:W-:Y:S01]  /*3d50*/  UIADD3 UR7, UPT, UPT, UR7, 0x90, URZ ;  /* 0x0000009007077890 */ /* 0x000fe2000fffe0ff */
[----:B------:R-:W-:-:S08]  /*3d60*/  UMOV UR15, UR14 ;  /* 0x0000000e000f7c82 */ /* 0x000fd00008000000 */
[----:B------:R4:W-:Y:S01]  /*3d70*/  UTCBAR.2CTA.MULTICAST [UR7], URZ, UR11 ;  /* 0x000000ff070073e9 */ /* 0x0009e2000820080b */
[----:B------:R-:W-:Y:S02]  /*3d80*/  NOP ;  /* 0x0000000000007918 */ /* 0x000fe40000000000 */
.L_x_68:
[----:B------:R-:W-:Y:S01]  /*3d90*/  UIADD3 UR17, UPT, UPT, UR17, 0x1, URZ ;  /* 0x0000000111117890 */ /* 0x000fe2000fffe0ff */
[----:B------:R-:W-:-:S03]  /*3da0*/  ISETP.NE.AND P0, PT, R8, 0x2, PT ;  /* 0x000000020800780c */ /* 0x000fc60003f05270 */
[----:B------:R-:W-:Y:S01]  /*3db0*/  UISETP.NE.AND UP0, UPT, UR17, 0x4, UPT ;  /* 0x000000041100788c */ /* 0x000fe2000bf05270 */
[----:B-12---:R-:W-:Y:S02]  /*3dc0*/  SEL R0, RZ, 0x1, P0 ;  /* 0x00000001ff007807 */ /* 0x006fe40000000000 */
[----:B------:R-:W-:Y:S01]  /*3dd0*/  SEL R8, R8, RZ, P0 ;  /* 0x000000ff08087207 */ /* 0x000fe20000000000 */
[----:B------:R-:W-:Y:S01]  /*3de0*/  USEL UR6, URZ, 0x1, UP0 ;  /* 0x00000001ff067887 */ /* 0x000fe20008000000 */
[----:B------:R-:W-:Y:S01]  /*3df0*/  LOP3.LUT R3, R3, R0, RZ, 0x3c, !PT ;  /* 0x0000000003037212 */ /* 0x000fe200078e3cff */
[----:B------:R-:W-:-:S04]  /*3e00*/  USEL UR17, UR17, URZ, UP0 ;  /* 0x000000ff11117287 */ /* 0x000fc80008000000 */
[----:B------:R-:W-:Y:S01]  /*3e10*/  LOP3.LUT R9, R9, UR6, RZ, 0x3c, !PT ;  /* 0x0000000609097c12 */ /* 0x000fe2000f8e3cff */
[----:B------:R-:W-:Y:S07]  /*3e20*/  @P1 BRA `(.L_x_74) ;  /* 0xfffffff800881947 */ /* 0x000fee000383ffff */
[----:B------:R-:W1:Y:S01]  /*3e30*/  S2UR UR4, SR_CgaCtaId ;  /* 0x00000000000479c3 */ /* 0x000e620000008800 */
[----:B------:R-:W-:Y:S01]  /*3e40*/  ELECT P0, URZ, PT ;  /* 0x0000000000ff782f */ /* 0x000fe20003800000 */
[----:B------:R-:W-:Y:S01]  /*3e50*/  HFMA2 R0, -RZ, RZ, 0, 5.9604644775390625e-08 ;  /* 0x00000001ff007431 */ /* 0x000fe200000001ff */
[----:B------:R-:W-:-:S05]  /*3e60*/  UMOV UR6, 0x40 ;  /* 0x0000004000067882 */ /* 0x000fca0000000000 */
[----:B------:R-:W-:Y:S01]  /*3e70*/  UVIRTCOUNT.DEALLOC.SMPOOL 0x80 ;  /* 0x000000800000784c */ /* 0x000fe20000000000 */
[----:B------:R-:W-:Y:S02]  /*3e80*/  UISETP.NE.AND UP0, UPT, UR9, URZ, UPT ;  /* 0x000000ff0900728c */ /* 0x000fe4000bf05270 */
[----:B-1----:R-:W-:-:S09]  /*3e90*/  ULEA UR4, UR4, UR6, 0x18 ;  /* 0x0000000604047291 */ /* 0x002fd2000f8ec0ff */
[----:B------:R1:W-:Y:S01]  /*3ea0*/  @P0 STS.U8 [UR4+0x1c], R0 ;  /* 0x00001c00ff000988 */ /* 0x0003e20008000004 */
[----:B------:R-:W-:Y:S05]  /*3eb0*/  BRA.U UP0, `(.L_x_75) ;  /* 0x0000000100a07547 */ /* 0x000fea000b800000 */
[----:B------:R-:W-:Y:S01]  /*3ec0*/  UIADD3 UR6, UPT, UPT, UR5, 0xb0, URZ ;  /* 0x000000b005067890 */ /* 0x000fe2000fffe0ff */
[----:B------:R-:W-:-:S03]  /*3ed0*/  SHF.L.U32 R3, R9, 0x1f, RZ ;  /* 0x0000001f09037819 */ /* 0x000fc600000006ff */
[----:B----4-:R-:W-:-:S09]  /*3ee0*/  ULEA UR7, UR17, UR6, 0x3 ;  /* 0x0000000611077291 */ /* 0x010fd2000f8e18ff */
[----:B------:R-:W2:Y:S02]  /*3ef0*/  SYNCS.PHASECHK.TRANS64.TRYWAIT P0, [UR7], R3 ;  /* 0x00000003ff0075a7 */ /* 0x000ea40008001107 */
[----:B--2---:R-:W-:Y:S05]  /*3f00*/  @!P0 BRA `(.L_x_76) ;  /* 0x00000050005c8947 */ /* 0x004fea0003800000 */
.L_x_168:
[----:B------:R-:W-:-:S04]  /*3f10*/  UIADD3 UR9, UPT, UPT, UR17, 0x1, URZ ;  /* 0x0000000111097890 */ /* 0x000fc8000fffe0ff */
[----:B------:R-:W-:-:S04]  /*3f20*/  UISETP.NE.AND UP1, UPT, UR9, 0x4, UPT ;  /* 0x000000040900788c */ /* 0x000fc8000bf25270 */
[----:B------:R-:W-:Y:S02]  /*3f30*/  USEL UR10, URZ, 0x1, UP1 ;  /* 0x00000001ff0a7887 */ /* 0x000fe40008800000 */
[----:B------:R-:W-:-:S04]  /*3f40*/  USEL UR9, UR9, URZ, UP1 ;  /* 0x000000ff09097287 */ /* 0x000fc80008800000 */
[----:B------:R-:W-:Y:S01]  /*3f50*/  ULEA UR7, UR9, UR6, 0x3 ;  /* 0x0000000609077291 */ /* 0x000fe2000f8e18ff */
[----:B------:R-:W-:-:S04]  /*3f60*/  LOP3.LUT R2, R9, UR10, RZ, 0x3c, !PT ;  /* 0x0000000a09027c12 */ /* 0x000fc8000f8e3cff */
[----:B-1----:R-:W-:-:S04]  /*3f70*/  SHF.L.U32 R3, R2, 0x1f, RZ ;  /* 0x0000001f02037819 */ /* 0x002fc800000006ff */
[----:B------:R-:W1:Y:S02]  /*3f80*/  SYNCS.PHASECHK.TRANS64.TRYWAIT P0, [UR7], R3 ;  /* 0x00000003ff0075a7 */ /* 0x000e640008001107 */
[----:B-1----:R-:W-:Y:S05]  /*3f90*/  @!P0 BRA `(.L_x_77) ;  /* 0x0000005000508947 */ /* 0x002fea0003800000 */
.L_x_170:
        /* <DEDUP_REMOVED lines=9> */
.L_x_172:
[----:B------:R-:W-:-:S04]  /*4030*/  UIADD3 UR9, UPT, UPT, UR9, 0x1, URZ ;  /* 0x0000000109097890 */ /* 0x000fc8000fffe0ff */
[----:B------:R-:W-:-:S04]  /*4040*/  UISETP.NE.AND UP1, UPT, UR9, 0x4, UPT ;  /* 0x000000040900788c */ /* 0x000fc8000bf25270 */
[----:B------:R-:W-:Y:S02]  /*4050*/  USEL UR7, URZ, 0x1, UP1 ;  /* 0x00000001ff077887 */ /* 0x000fe40008800000 */
[----:B------:R-:W-:-:S04]  /*4060*/  USEL UR9, UR9, URZ, UP1 ;  /* 0x000000ff09097287 */ /* 0x000fc80008800000 */
[----:B------:R-:W-:Y:S01]  /*4070*/  ULEA UR9, UR9, UR6, 0x3 ;  /* 0x0000000609097291 */ /* 0x000fe2000f8e18ff */
[----:B-1----:R-:W-:-:S04]  /*4080*/  LOP3.LUT R3, R2, UR7, RZ, 0x3c, !PT ;  /* 0x0000000702037c12 */ /* 0x002fc8000f8e3cff */
[----:B------:R-:W-:Y:S01]  /*4090*/  SHF.L.U32 R3, R3, 0x1f, RZ ;  /* 0x0000001f03037819 */ /* 0x000fe200000006ff */
[----:B------:R-:W-:-:S04]  /*40a0*/  IMAD.U32 R0, RZ, RZ, UR9 ;  /* 0x00000009ff007e24 */ /* 0x000fc8000f8e00ff */
[----:B------:R1:W2:Y:S03]  /*40b0*/  SYNCS.PHASECHK.TRANS64.TRYWAIT P0, [R0+URZ], R3 ;  /* 0x00000003000075a7 */ /* 0x0002a600080011ff */
[----:B--2---:R-:W-:Y:S05]  /*40c0*/  @!P0 NANOSLEEP.SYNCS 0x989680 ;  /* 0x009896800000895d */ /* 0x004fea0003900000 */
[----:B------:R-:W2:Y:S02]  /*40d0*/  @!P0 SYNCS.PHASECHK.TRANS64 P0, [R0+URZ], R3 ;  /* 0x00000003000085a7 */ /* 0x000ea400080010ff */
[----:B--2---:R-:W-:Y:S05]  /*40e0*/  @P0 BRA `(.L_x_79) ;  /* 0x0000000000200947 */ /* 0x004fea0003800000 */
.L_x_80:
[----:B--2---:R2:W4:Y:S02]  /*40f0*/  SYNCS.PHASECHK.TRANS64.TRYWAIT P0, [R0+URZ], R3 ;  /* 0x00000003000075a7 */ /* 0x00452400080011ff */
[----:B----4-:R-:W-:Y:S05]  /*4100*/  @!P0 NANOSLEEP.SYNCS 0x989680 ;  /* 0x009896800000895d */ /* 0x010fea0003900000 */
[----:B------:R-:W4:Y:S02]  /*4110*/  @!P0 SYNCS.PHASECHK.TRANS64 P0, [R0+URZ], R3 ;  /* 0x00000003000085a7 */ /* 0x000f2400080010ff */
[----:B----4-:R-:W-:Y:S05]  /*4120*/  @!P0 BRA `(.L_x_80) ;  /* 0xfffffffc00f08947 */ /* 0x010fea000383ffff */
[----:B------:R-:W-:Y:S05]  /*4130*/  BRA `(.L_x_79) ;  /* 0x00000000000c7947 */ /* 0x000fea0003800000 */
.L_x_75:
[----:B------:R-:W-:-:S04]  /*4140*/  UIADD3 UR6, UPT, UPT, UR5, 0xf0, URZ ;  /* 0x000000f005067890 */ /* 0x000fc8000fffe0ff */
[----:B------:R-:W-:-:S09]  /*4150*/  UPRMT UR6, UR8, 0x654, UR6 ;  /* 0x0000065408067896 */ /* 0x000fd20008000006 */
[----:B------:R-:W-:Y:S03]  /*4160*/  SYNCS.ARRIVE.TRANS64.RED.A1T0 RZ, [UR6], RZ ;  /* 0x000000ffffff79a7 */ /* 0x000fe60008100406 */
.L_x_79:
[----:B-12---:R-:W-:Y:S01]  /*4170*/  SHF.L.U32 R3, RZ, 0x1f, RZ ;  /* 0x0000001fff037819 */ /* 0x006fe200000006ff */
[----:B------:R-:W-:Y:S01]  /*4180*/  UIADD3 UR6, UPT, UPT, UR5, 0xf0, URZ ;  /* 0x000000f005067890 */ /* 0x000fe2000fffe0ff */
[----:B------:R-:W-:Y:S02]  /*4190*/  PLOP3.LUT P0, PT, PT, PT, UP0, 0x80, 0x8 ;  /* 0x000000000008781c */ /* 0x000fe40003f0f008 */
[----:B------:R-:W1:Y:S02]  /*41a0*/  SYNCS.PHASECHK.TRANS64.TRYWAIT P1, [UR5+0xf0], R3 ;  /* 0x0000f003ff0075a7 */ /* 0x000e640008021105 */
[----:B-1----:R-:W-:Y:S09]  /*41b0*/  @!P1 BRA `(.L_x_81) ;  /* 0x0000004c00f89947 */ /* 0x002ff20003800000 */
.L_x_174:
[----:B------:R-:W-:Y:S01]  /*41c0*/  @!UP0 UPRMT UR6, UR8, 0x654, UR6 ;  /* 0x0000065408068896 */ /* 0x000fe20008000006 */
[----:B------:R-:W-:Y:S02]  /*41d0*/  UMOV UR5, 0x1 ;  /* 0x0000000100057882 */ /* 0x000fe40000000000 */
[----:B------:R-:W-:-:S06]  /*41e0*/  UMOV UR8, 0xffff ;  /* 0x0000ffff00087882 */ /* 0x000fcc0000000000 */
[----:B------:R-:W-:Y:S01]  /*41f0*/  @!P0 SYNCS.ARRIVE.TRANS64.RED.A1T0 RZ, [UR6], RZ ;  /* 0x000000ffffff89a7 */ /* 0x000fe20008100406 */
[----:B------:R-:W-:Y:S01]  /*4200*/  NOP ;  /* 0x0000000000007918 */ /* 0x000fe20000000000 */
[----:B-1----:R-:W1:Y:S01]  /*4210*/  LDS R0, [UR4+0x14] ;  /* 0x00001404ff007984 */ /* 0x002e620008000800 */
[----:B------:R-:W-:-:S04]  /*4220*/  ULOP3.LUT UR6, UR21, 0xffff, URZ, 0xc0, !UPT ;  /* 0x0000ffff15067892 */ /* 0x000fc8000f8ec0ff */
[----:B------:R-:W-:-:S04]  /*4230*/  USHF.R.U32.HI UR6, URZ, 0x5, UR6 ;  /* 0x00000005ff067899 */ /* 0x000fc80008011606 */
[----:B------:R-:W-:Y:S02]  /*4240*/  USHF.L.U32 UR8, UR8, UR6, URZ ;  /* 0x0000000608087299 */ /* 0x000fe400080006ff */
[----:B------:R-:W-:-:S04]  /*4250*/  USHF.L.U32 UR5, UR5, UR6, URZ ;  /* 0x0000000605057299 */ /* 0x000fc800080006ff */
[----:B-1----:R-:W-:-:S04]  /*4260*/  LOP3.LUT R0, R0, UR8, RZ, 0xc0, !PT ;  /* 0x0000000800007c12 */ /* 0x002fc8000f8ec0ff */
[----:B------:R-:W-:-:S13]  /*4270*/  ISETP.NE.AND P0, PT, R0, UR8, PT ;  /* 0x0000000800007c0c */ /* 0x000fda000bf05270 */
[----:B------:R-:W-:Y:S05]  /*4280*/  @P0 BRA `(.L_x_82) ;  /* 0x0000000000580947 */ /* 0x000fea0003800000 */
[----:B------:R-:W1:Y:S02]  /*4290*/  LDS R0, [UR4+0x18] ;  /* 0x00001804ff007984 */ /* 0x000e640008000800 */
[----:B-1----:R-:W-:-:S04]  /*42a0*/  LOP3.LUT R0, R0, UR5, RZ, 0xc0, !PT ;  /* 0x0000000500007c12 */ /* 0x002fc8000f8ec0ff */
[----:B------:R-:W-:-:S13]  /*42b0*/  ISETP.NE.AND P0, PT, R0, UR5, PT ;  /* 0x0000000500007c0c */ /* 0x000fda000bf05270 */
[----:B------:R-:W-:Y:S05]  /*42c0*/  @P0 BRA `(.L_x_83) ;  /* 0x00000000003c0947 */ /* 0x000fea0003800000 */
[----:B------:R-:W1:Y:S01]  /*42d0*/  S2R R2, SR_LANEID ;  /* 0x0000000000027919 */ /* 0x000e620000000000 */
[----:B------:R-:W-:Y:S01]  /*42e0*/  ULOP3.LUT UR8, URZ, UR8, URZ, 0x33, !UPT ;  /* 0x00000008ff087292 */ /* 0x000fe2000f8e33ff */
[----:B------:R-:W-:Y:S01]  /*42f0*/  LOP3.LUT R4, RZ, UR5, RZ, 0x33, !PT ;  /* 0x00000005ff047c12 */ /* 0x000fe2000f8e33ff */
[----:B----4-:R-:W-:Y:S02]  /*4300*/  VOTEU.ANY UR7, UPT, PT ;  /* 0x0000000000077886 */ /* 0x010fe400038e0100 */
[----:B------:R-:W-:Y:S01]  /*4310*/  UFLO.U32 UR7, UR7 ;  /* 0x00000007000772bd */ /* 0x000fe200080e0000 */
[----:B------:R-:W2:Y:S01]  /*4320*/  REDUX UR5, R4 ;  /* 0x00000000040573c4 */ /* 0x000ea20000000000 */
[----:B------:R-:W-:-:S06]  /*4330*/  IMAD.U32 R0, RZ, RZ, UR8 ;  /* 0x00000008ff007e24 */ /* 0x000fcc000f8e00ff */
[----:B------:R4:W-:Y:S01]  /*4340*/  UTCATOMSWS.AND URZ, UR8 ;  /* 0x0000000800ff79e3 */ /* 0x0009e20008000000 */
[----:B------:R-:W3:Y:S01]  /*4350*/  REDUX UR6, R0 ;  /* 0x00000000000673c4 */ /* 0x000ee20000000000 */
[----:B-1----:R-:W-:Y:S01]  /*4360*/  ISETP.EQ.U32.AND P0, PT, R2, UR7, PT ;  /* 0x0000000702007c0c */ /* 0x002fe2000bf02070 */
[----:B--2---:R-:W-:Y:S01]  /*4370*/  IMAD.U32 R2, RZ, RZ, UR5 ;  /* 0x00000005ff027e24 */ /* 0x004fe2000f8e00ff */
[----:B---3--:R-:W-:-:S11]  /*4380*/  MOV R3, UR6 ;  /* 0x0000000600037c02 */ /* 0x008fd60008000f00 */
[----:B------:R4:W-:Y:S04]  /*4390*/  @P0 ATOMS.AND RZ, [UR4+0x14], R3 ;  /* 0x00001403ffff098c */ /* 0x0009e8000a800004 */
[----:B------:R4:W-:Y:S01]  /*43a0*/  @P0 ATOMS.AND RZ, [UR4+0x18], R2 ;  /* 0x00001802ffff098c */ /* 0x0009e2000a800004 */
[----:B------:R-:W-:Y:S05]  /*43b0*/  BRA `(.L_x_84) ;  /* 0x0000000000147947 */ /* 0x000fea0003800000 */
.L_x_83:
[----:B------:R-:W-:Y:S02]  /*43c0*/  MOV R2, 0x43e0 ;  /* 0x000043e000027802 */ /* 0x000fe40000000f00 */
[----:B---345:R-:W-:Y:S05]  /*43d0*/  CALL.REL.NOINC `($__internal_0_$__cuda_sm10x_tcgen05_guardrail_trap_col_being_dealloced_not_returned_by_alloc) ;  /* 0x0000005000d87944 */ /* 0x038fea0003c00000 */
[----:B------:R-:W-:Y:S05]  /*43e0*/  BRA `(.L_x_84) ;  /* 0x0000000000087947 */ /* 0x000fea0003800000 */
.L_x_82:
[----:B------:R-:W-:Y:S02]  /*43f0*/  MOV R2, 0x4410 ;  /* 0x0000441000027802 */ /* 0x000fe40000000f00 */
[----:B---345:R-:W-:Y:S05]  /*4400*/  CALL.REL.NOINC `($__internal_2_$__cuda_sm10x_tcgen05_guardrail_trap_unallocated_columns_being_dealloced) ;  /* 0x0000005000e47944 */ /* 0x038fea0003c00000 */
.L_x_84:
[----:B------:R-:W-:Y:S01]  /*4410*/  NOP ;  /* 0x0000000000007918 */ /* 0x000fe20000000000 */
[----:B----4-:R-:W-:Y:S05]  /*4420*/  EXIT ;  /* 0x000000000000794d */ /* 0x010fea0003800000 */
.L_x_55:
[----:B------:R-:W-:-:S09]  /*4430*/  UISETP.NE.OR UP4, UPT, UR10, 0x3, !UP4 ;  /* 0x000000030a00788c */ /* 0x000fd2000e785670 */
[----:B------:R-:W-:Y:S05]  /*4440*/  BRA.U UP4, `(.L_x_85) ;  /* 0x00000011046c7547 */ /* 0x000fea000b800000 */
[----:B------:R-:W2:Y:S01]  /*4450*/  LDC R0, c[0x0][0xb30] ;  /* 0x0002cc00ff007b82 */ /* 0x000ea20000000800 */
[----:B------:R-:W-:Y:S01]  /*4460*/  UMOV UR4, 0x400 ;  /* 0x0000040000047882 */ /* 0x000fe20000000000 */
[----:B------:R-:W-:Y:S01]  /*4470*/  HFMA2 R34, -RZ, RZ, 0, 0 ;  /* 0x00000000ff227431 */ /* 0x000fe200000001ff */
[----:B------:R-:W-:Y:S01]  /*4480*/  ULEA UR4, UR37, UR4, 0x18 ;  /* 0x0000000425047291 */ /* 0x000fe2000f8ec0ff */
[----:B------:R-:W-:Y:S01]  /*4490*/  IMAD.MOV.U32 R37, RZ, RZ, 0x1 ;  /* 0x00000001ff257424 */ /* 0x000fe200078e00ff */
[----:B------:R-:W-:Y:S01]  /*44a0*/  MOV R27, 0x1000 ;  /* 0x00001000001b7802 */ /* 0x000fe20000000f00 */
[----:B------:R-:W-:Y:S01]  /*44b0*/  IMAD.MOV.U32 R36, RZ, RZ, RZ ;  /* 0x000000ffff247224 */ /* 0x000fe200078e00ff */
[----:B------:R-:W-:Y:S01]  /*44c0*/  UIADD3 UR5, UPT, UPT, UR4, 0x38, URZ ;  /* 0x0000003804057890 */ /* 0x000fe2000fffe0ff */
[----:B------:R-:W3:Y:S01]  /*44d0*/  LDC R25, c[0x0][0x370] ;  /* 0x0000dc00ff197b82 */ /* 0x000ee20000000800 */
[----:B------:R-:W-:Y:S02]  /*44e0*/  UPLOP3.LUT UP0, UPT, UPT, UPT, UPT, 0x40, 0x4 ;  /* 0x000000000004789c */ /* 0x000fe40003f0e870 */
[----:B------:R-:W-:-:S02]  /*44f0*/  UIADD3 UR41, UPT, UPT, UR4, 0x20, URZ ;  /* 0x0000002004297890 */ /* 0x000fc4000fffe0ff */
[----:B------:R-:W-:Y:S02]  /*4500*/  UIADD3 UR33, UPT, UPT, UR4, 0x28, URZ ;  /* 0x0000002804217890 */ /* 0x000fe4000fffe0ff */
[----:B------:R-:W-:Y:S01]  /*4510*/  UIADD3 UR25, UPT, UPT, UR4, 0x30, URZ ;  /* 0x0000003004197890 */ /* 0x000fe2000fffe0ff */
[----:B------:R-:W4:Y:S01]  /*4520*/  LDC R2, c[0x0][0xb0c] ;  /* 0x0002c300ff027b82 */ /* 0x000f220000000800 */
[----:B------:R-:W-:-:S07]  /*4530*/  UPRMT UR5, UR37, 0x654, UR5 ;  /* 0x0000065425057896 */ /* 0x000fce0008000005 */
[----:B------:R-:W1:Y:S01]  /*4540*/  LDC R24, c[0x0][0xb20] ;  /* 0x0002c800ff187b82 */ /* 0x000e620000000800 */
[----:B--2---:R-:W-:-:S07]  /*4550*/  ISETP.NE.AND P1, PT, R0, 0x1, PT ;  /* 0x000000010000780c */ /* 0x004fce0003f25270 */
[----:B------:R-:W2:Y:S08]  /*4560*/  LDC.64 R38, c[0x0][0x348] ;  /* 0x0000d200ff267b82 */ /* 0x000eb00000000a00 */
[----:B------:R-:W1:Y:S08]  /*4570*/  LDC.64 R16, c[0x0][0x888] ;  /* 0x00022200ff107b82 */ /* 0x000e700000000a00 */
[----:B------:R-:W1:Y:S08]  /*4580*/  LDC.64 R22, c[0x0][0xb10] ;  /* 0x0002c400ff167b82 */ /* 0x000e700000000a00 */
[----:B------:R-:W1:Y:S08]  /*4590*/  LDC.64 R6, c[0x0][0xb18] ;  /* 0x0002c600ff067b82 */ /* 0x000e700000000a00 */
[----:B------:R-:W1:Y:S08]  /*45a0*/  LDC.64 R4, c[0x0][0xb28] ;  /* 0x0002ca00ff047b82 */ /* 0x000e700000000a00 */
[----:B------:R-:W1:Y:S08]  /*45b0*/  LDC.64 R18, c[0x0][0x890] ;  /* 0x00022400ff127b82 */ /* 0x000e700000000a00 */
[----:B--2345:R-:W1:Y:S02]  /*45c0*/  LDC R32, c[0x0][0x374] ;  /* 0x0000dd00ff207b82 */ /* 0x03ce640000000800 */
.L_x_96:
[----:B------:R-:W-:Y:S02]  /*45d0*/  LEA R0, R36, UR4, 0x3 ;  /* 0x0000000424007c11 */ /* 0x000fe4000f8e18ff */
[----:B------:R-:W-:Y:S02]  /*45e0*/  SHF.L.U32 R3, R34, 0x1f, RZ ;  /* 0x0000001f22037819 */ /* 0x000fe400000006ff */
[----:B------:R-:W-:Y:S02]  /*45f0*/  LEA R28, R36, UR4, 0x4 ;  /* 0x00000004241c7c11 */ /* 0x000fe4000f8e20ff */
[----:B--2---:R-:W2:Y:S02]  /*4600*/  SYNCS.PHASECHK.TRANS64.TRYWAIT P0, [R0+URZ+0x70], R3 ;  /* 0x00007003000075a7 */ /* 0x004ea400080011ff */
[----:B--2---:R-:W-:Y:S05]  /*4610*/  @!P0 BRA `(.L_x_86) ;  /* 0x0000004800f88947 */ /* 0x004fea0003800000 */
.L_x_175:
[----:B------:R-:W-:Y:S01]  /*4620*/  ISETP.GE.AND P0, PT, R26, 0x1, PT ;  /* 0x000000011a00780c */ /* 0x000fe20003f06270 */
[----:B------:R-:W3:Y:S01]  /*4630*/  LDS.128 R28, [R28+0x100] ;  /* 0x000100001c1c7984 */ /* 0x000ee20000000c00 */
[----:B--2---:R-:W-:Y:S01]  /*4640*/  VIADD R0, R0, 0x80 ;  /* 0x0000008000007836 */ /* 0x004fe20000000000 */
[----:B------:R-:W-:Y:S01]  /*4650*/  @!PT LDS RZ, [RZ] ;  /* 0x00000000fffff984 */ /* 0x000fe20000000800 */
[----:B------:R-:W-:Y:S01]  /*4660*/  @!PT LDS RZ, [RZ] ;  /* 0x00000000fffff984 */ /* 0x000fe20000000800 */
[----:B------:R-:W-:Y:S01]  /*4670*/  @!PT LDS RZ, [RZ] ;  /* 0x00000000fffff984 */ /* 0x000fe20000000800 */
[----:B------:R-:W-:Y:S01]  /*4680*/  @!PT LDS RZ, [RZ] ;  /* 0x00000000fffff984 */ /* 0x000fe20000000800 */
[----:B------:R2:W-:Y:S06]  /*4690*/  MEMBAR.ALL.CTA ;  /* 0x0000000000007992 */ /* 0x0005ec0000008000 */
[----:B--2---:R-:W2:Y:S01]  /*46a0*/  FENCE.VIEW.ASYNC.S ;  /* 0x00000000000073c6 */ /* 0x004ea20000000000 */
[----:B------:R-:W-:Y:S04]  /*46b0*/  PRMT R0, RZ, 0x654, R0 ;  /* 0x00000654ff007816 */ /* 0x000fe80000000000 */
[----:B--2---:R2:W-:Y:S01]  /*46c0*/  SYNCS.ARRIVE.TRANS64.RED.A1T0 RZ, [R0+URZ], RZ ;  /* 0x000000ff00ff79a7 */ /* 0x0045e200081004ff */
[----:B---3--:R-:W-:Y:S11]  /*46d0*/  LOP3.LUT P3, RZ, R30, 0x1, RZ, 0xc0, !PT ;  /* 0x000000011eff7812 */ /* 0x008ff6000786c0ff */
[----:B------:R-:W-:Y:S02]  /*46e0*/  @!UPT UIADD3 URZ, UPT, UPT, URZ, URZ, URZ ;  /* 0x000000fffffff290 */ /* 0x000fe4000fffe0ff */
[----:B------:R-:W-:Y:S02]  /*46f0*/  @P3 MOV R13, R28 ;  /* 0x0000001c000d3202 */ /* 0x000fe40000000f00 */
[----:B------:R-:W-:Y:S01]  /*4700*/  @P3 LOP3.LUT R8, R29, 0xffff, RZ, 0xc0, !PT ;  /* 0x0000ffff1d083812 */ /* 0x000fe200078ec0ff */
[----:B--2---:R-:W-:Y:S06]  /*4710*/  @!P0 BRA `(.L_x_87) ;  /* 0x0000000000a48947 */ /* 0x004fec0003800000 */
[----:B-1----:R-:W-:Y:S01]  /*4720*/  IMAD.HI.U32 R41, R32, R7, RZ ;  /* 0x0000000720297227 */ /* 0x002fe200078e00ff */
[----:B------:R-:W-:Y:S02]  /*4730*/  ISETP.NE.AND P0, PT, R6, 0x1, PT ;  /* 0x000000010600780c */ /* 0x000fe40003f05270 */
[----:B------:R-:W-:Y:S01]  /*4740*/  ISETP.NE.AND P2, PT, R26, 0x1, PT ;  /* 0x000000011a00780c */ /* 0x000fe20003f45270 */
[----:B------:R-:W-:Y:S01]  /*4750*/  IMAD.HI.U32 R40, R25, R22, RZ ;  /* 0x0000001619287227 */ /* 0x000fe200078e00ff */
[----:B------:R-:W-:Y:S02]  /*4760*/  SHF.R.U32.HI R41, RZ, R24, R41 ;  /* 0x00000018ff297219 */ /* 0x000fe40000011629 */
[----:B------:R-:W-:Y:S01]  /*4770*/  ISETP.NE.AND P4, PT, R2, 0x1, PT ;  /* 0x000000010200780c */ /* 0x000fe20003f85270 */
[----:B------:R-:W-:Y:S01]  /*4780*/  IMAD.HI.U32 R42, R13, R22, RZ ;  /* 0x000000160d2a7227 */ /* 0x000fe200078e00ff */
[----:B------:R-:W-:Y:S02]  /*4790*/  SHF.R.U32.HI R40, RZ, R23, R40 ;  /* 0x00000017ff287219 */ /* 0x000fe40000011628 */
[----:B------:R-:W-:Y:S01]  /*47a0*/  SEL R3, R32, R41, !P0 ;  /* 0x0000002920037207 */ /* 0x000fe20004000000 */
[C---:B------:R-:W-:Y:S01]  /*47b0*/  IMAD.HI.U32 R41, R8.reuse, R7, RZ ;  /* 0x0000000708297227 */ /* 0x040fe200078e00ff */
[----:B------:R-:W-:Y:S02]  /*47c0*/  SEL R11, R25, R40, !P4 ;  /* 0x00000028190b7207 */ /* 0x000fe40006000000 */
[----:B------:R-:W-:Y:S01]  /*47d0*/  SHF.R.U32.HI R42, RZ, R23, R42 ;  /* 0x00000017ff2a7219 */ /* 0x000fe2000001162a */
[----:B------:R-:W-:Y:S01]  /*47e0*/  IMAD.HI.U32 R44, R3, R4, RZ ;  /* 0x00000004032c7227 */ /* 0x000fe200078e00ff */
[----:B------:R-:W-:Y:S03]  /*47f0*/  SHF.R.U32.HI R41, RZ, R24, R41 ;  /* 0x00000018ff297219 */ /* 0x000fe60000011629 */
[----:B------:R-:W-:Y:S01]  /*4800*/  IMAD.HI.U32 R40, R11, R4, RZ ;  /* 0x000000040b287227 */ /* 0x000fe200078e00ff */
[----:B------:R-:W-:Y:S02]  /*4810*/  @P2 SHF.R.U32.HI R3, RZ, R5, R44 ;  /* 0x00000005ff032219 */ /* 0x000fe4000001162c */
[----:B------:R-:W-:Y:S02]  /*4820*/  SEL R9, R8, R41, !P0 ;  /* 0x0000002908097207 */ /* 0x000fe40004000000 */
[----:B------:R-:W-:Y:S01]  /*4830*/  @P2 SHF.R.U32.HI R11, RZ, R5, R40 ;  /* 0x00000005ff0b2219 */ /* 0x000fe20000011628 */
[C---:B------:R-:W-:Y:S01]  /*4840*/  IMAD R10, R26.reuse, R3, RZ ;  /* 0x000000031a0a7224 */ /* 0x040fe200078e02ff */
[----:B------:R-:W-:Y:S01]  /*4850*/  SEL R3, R13, R42, !P4 ;  /* 0x0000002a0d037207 */ /* 0x000fe20006000000 */
[C---:B------:R-:W-:Y:S03]  /*4860*/  IMAD.HI.U32 R14, R9.reuse, R4, RZ ;  /* 0x00000004090e7227 */ /* 0x040fe600078e00ff */
[----:B------:R-:W-:Y:S01]  /*4870*/  ISETP.GE.AND P0, PT, R9, R10, PT ;  /* 0x0000000a0900720c */ /* 0x000fe20003f06270 */
[C---:B------:R-:W-:Y:S01]  /*4880*/  IMAD R12, R26.reuse, R11, RZ ;  /* 0x0000000b1a0c7224 */ /* 0x040fe200078e02ff */
[-C--:B------:R-:W-:Y:S04]  /*4890*/  SHF.R.U32.HI R14, RZ, R5.reuse, R14 ;  /* 0x00000005ff0e7219 */ /* 0x080fe8000001160e */
[----:B------:R-:W-:Y:S02]  /*48a0*/  ISETP.GE.OR P0, PT, R3, R12, P0 ;  /* 0x0000000c0300720c */ /* 0x000fe40000706670 */
[----:B------:R-:W-:Y:S05]  /*48b0*/  SEL R15, R9, R14, !P2 ;  /* 0x0000000e090f7207 */ /* 0x000fea0005000000 */
[----:B------:R-:W-:Y:S04]  /*48c0*/  IMAD.MOV R14, RZ, RZ, -R15 ;  /* 0x000000ffff0e7224 */ /* 0x000fe800078e0a0f */
[----:B------:R-:W-:Y:S02]  /*48d0*/  IMAD R14, R26, R14, R9 ;  /* 0x0000000e1a0e7224 */ /* 0x000fe400078e0209 */
[C---:B------:R-:W-:Y:S05]  /*48e0*/  @!P0 IMAD.HI.U32 R10, R3.reuse, R4, RZ ;  /* 0x00000004030a8227 */ /* 0x040fea00078e00ff */
[----:B------:R-:W-:Y:S04]  /*48f0*/  @!P0 SHF.R.U32.HI R10, RZ, R5, R10 ;  /* 0x00000005ff0a8219 */ /* 0x000fe8000001160a */
[----:B------:R-:W-:Y:S01]  /*4900*/  @!P0 SEL R0, R3, R10, !P2 ;  /* 0x0000000a03008207 */ /* 0x000fe20005000000 */
[----:B------:R-:W-:Y:S03]  /*4910*/  IMAD.MOV R10, RZ, RZ, -R3 ;  /* 0x000000ffff0a7224 */ /* 0x000fe600078e0a03 */
[----:B------:R-:W-:Y:S01]  /*4920*/  @!P0 IADD3 R15, PT, PT, R15, -R0, RZ ;  /* 0x800000000f0f8210 */ /* 0x000fe20007ffe0ff */
[----:B------:R-:W-:Y:S01]  /*4930*/  @!P0 IMAD R0, R11, R14, R0 ;  /* 0x0000000e0b008224 */ /* 0x000fe200078e0200 */
[----:B------:R-:W-:Y:S01]  /*4940*/  IADD3 R11, PT, PT, -R9, RZ, RZ ;  /* 0x000000ff090b7210 */ /* 0x000fe20007ffe1ff */
[----:B------:R-:W-:Y:S02]  /*4950*/  IMAD R13, R2, R10, R13 ;  /* 0x0000000a020d7224 */ /* 0x000fe400078e020d */
[----:B------:R-:W-:Y:S02]  /*4960*/  @!P0 IMAD R9, R15, R26, R3 ;  /* 0x0000001a0f098224 */ /* 0x000fe400078e0203 */
[----:B------:R-:W-:Y:S02]  /*4970*/  @!P0 IMAD.MOV.U32 R3, RZ, RZ, R0 ;  /* 0x000000ffff038224 */ /* 0x000fe400078e0000 */
[----:B------:R-:W-:Y:S02]  /*4980*/  IMAD R8, R6, R11, R8 ;  /* 0x0000000b06087224 */ /* 0x000fe400078e0208 */
[----:B------:R-:W-:Y:S02]  /*4990*/  IMAD R13, R3, R2, R13 ;  /* 0x00000002030d7224 */ /* 0x000fe400078e020d */
[----:B------:R-:W-:Y:S02]  /*49a0*/  IMAD R8, R9, R6, R8 ;  /* 0x0000000609087224 */ /* 0x000fe400078e0208 */
.L_x_87:
[----:B------:R-:W-:Y:S05]  /*49b0*/  BRA.U UP0, `(.L_x_88) ;  /* 0x0000000100107547 */ /* 0x000fea000b800000 */
[----:B------:R-:W-:Y:S04]  /*49c0*/  MOV R0, UR6 ;  /* 0x0000000600007c02 */ /* 0x000fe80008000f00 */
[----:B------:R-:W-:Y:S04]  /*49d0*/  SHF.L.U32 R3, R0, 0x1f, RZ ;  /* 0x0000001f00037819 */ /* 0x000fe800000006ff */
[----:B------:R-:W2:Y:S02]  /*49e0*/  SYNCS.PHASECHK.TRANS64.TRYWAIT P0, [UR4+0x68], R3 ;  /* 0x00006803ff0075a7 */ /* 0x000ea40008001104 */
[----:B--2---:R-:W-:Y:S05]  /*49f0*/  @!P0 BRA `(.L_x_89) ;  /* 0x0000004800148947 */ /* 0x004fea0003800000 */
.L_x_88:
[----:B-1----:R-:W-:Y:S02]  /*4a00*/  ISETP.NE.U32.AND P0, PT, R18, RZ, PT ;  /* 0x000000ff1200720c */ /* 0x002fe40003f05070 */
[----:B------:R-:W-:Y:S02]  /*4a10*/  R2UR UR42, R20 ;  /* 0x00000000142a72ca */ /* 0x000fe400000e0000 */
[----:B------:R-:W-:Y:S02]  /*4a20*/  R2UR UR43, R21 ;  /* 0x00000000152b72ca */ /* 0x000fe400000e0000 */
[----:B------:R-:W-:Y:S02]  /*4a30*/  ISETP.NE.AND.EX P0, PT, R19, RZ, PT, P0 ;  /* 0x000000ff1300720c */ /* 0x000fe40003f05300 */
[----:B------:R-:W-:Y:S02]  /*4a40*/  ISETP.NE.U32.AND P2, PT, R18, RZ, PT ;  /* 0x000000ff1200720c */ /* 0x000fe40003f45070 */
[----:B------:R-:W-:Y:S02]  /*4a50*/  SHF.L.U32 R12, R37, 0x1f, RZ ;  /* 0x0000001f250c7819 */ /* 0x000fe400000006ff */
[----:B------:R-:W-:Y:S03]  /*4a60*/  ISETP.NE.AND.EX P2, PT, R19, RZ, PT, P2 ;  /* 0x000000ff1300720c */ /* 0x000fe60003f45320 */
[----:B------:R-:W-:Y:S02]  /*4a70*/  USHF.L.U32 UR42, UR42, 0x7, URZ ;  /* 0x000000072a2a7899 */ /* 0x000fe400080006ff */
[----:B------:R-:W-:Y:S02]  /*4a80*/  USHF.L.U32 UR43, UR43, 0x6, URZ ;  /* 0x000000062b2b7899 */ /* 0x000fe400080006ff */
[----:B------:R-:W-:Y:S10]  /*4a90*/  @!P0 BRA `(.L_x_90) ;  /* 0x00000000002c8947 */ /* 0x000ff40003800000 */
[----:B------:R-:W-:Y:S01]  /*4aa0*/  ISETP.NE.U32.AND P0, PT, R16, RZ, PT ;  /* 0x000000ff1000720c */ /* 0x000fe20003f05070 */
[----:B------:R-:W-:Y:S03]  /*4ab0*/  IMAD.MOV.U32 R63, RZ, RZ, 0x1 ;  /* 0x00000001ff3f7424 */ /* 0x000fe600078e00ff */
[----:B------:R-:W-:Y:S11]  /*4ac0*/  ISETP.NE.AND.EX P0, PT, R17, RZ, PT, P0 ;  /* 0x000000ff1100720c */ /* 0x000ff60003f05300 */
[----:B------:R-:W-:Y:S02]  /*4ad0*/  @!UPT UIADD3 URZ, UPT, UPT, URZ, URZ, URZ ;  /* 0x000000fffffff290 */ /* 0x000fe4000fffe0ff */
[----:B------:R-:W1:Y:S01]  /*4ae0*/  @P0 LDC.64 R10, c[0x0][0x888] ;  /* 0x00022200ff0a0b82 */ /* 0x000e620000000a00 */
[----:B--2---:R-:W-:Y:S04]  /*4af0*/  @P0 IMAD R0, R18, UR36, RZ ;  /* 0x0000002412000c24 */ /* 0x004fe8000f8e02ff */
[----:B-1----:R-:W-:Y:S04]  /*4b00*/  @P0 IMAD.WIDE R10, R0, 0x4, R10 ;  /* 0x00000004000a0825 */ /* 0x002fe800078e020a */
[----:B------:R-:W-:Y:S01]  /*4b10*/  HFMA2 R0, -RZ, RZ, 0, 5.9604644775390625e-08 ;  /* 0x00000001ff007431 */ /* 0x000fe200000001ff */
[----:B------:R1:W5:Y:S04]  /*4b20*/  @P0 LDG.E R35, desc[UR46][R10.64] ;  /* 0x0000002e0a230981 */ /* 0x000368000c1e1900 */
[----:B------:R-:W-:Y:S01]  /*4b30*/  @!P0 PRMT R63, R0, 0x7610, R63 ;  /* 0x00007610003f8816 */ /* 0x000fe2000000003f */
[----:B-1----:R-:W3:Y:S06]  /*4b40*/  @!P0 LDC R35, c[0x0][0x880] ;  /* 0x00022000ff238b82 */ /* 0x002eec0000000800 */
.L_x_90:
[----:B---3-5:R-:W-:Y:S01]  /*4b50*/  @!P2 FSETP.EQ.AND P0, PT, R35, RZ, PT ;  /* 0x000000ff2300a20b */ /* 0x028fe20003f02000 */
[----:B------:R-:W-:Y:S01]  /*4b60*/  @!UPT UIADD3 URZ, UPT, UPT, URZ, URZ, URZ ;  /* 0x000000fffffff290 */ /* 0x000fe2000fffe0ff */
[----:B------:R-:W-:Y:S11]  /*4b70*/  @!P2 BRA `(.L_x_91) ;  /* 0x000000000018a947 */ /* 0x000ff60003800000 */
[----:B------:R-:W-:Y:S02]  /*4b80*/  LOP3.LUT P2, RZ, R63, 0xff, RZ, 0xc0, !PT ;  /* 0x000000ff3fff7812 */ /* 0x000fe4000784c0ff */
[----:B------:R-:W-:Y:S04]  /*4b90*/  ISETP.NE.U32.AND P0, PT, R16, RZ, PT ;  /* 0x000000ff1000720c */ /* 0x000fe80003f05070 */
[----:B------:R-:W-:Y:S04]  /*4ba0*/  ISETP.NE.AND.EX P0, PT, R17, RZ, PT, P0 ;  /* 0x000000ff1100720c */ /* 0x000fe80003f05300 */
[----:B------:R-:W-:Y:S03]  /*4bb0*/  PLOP3.LUT P0, PT, P0, PT, PT, 0x8, 0x80 ;  /* 0x000000000080781c */ /* 0x000fe6000070e170 */
[----:B------:R-:W-:Y:S11]  /*4bc0*/  @P2 FSETP.EQ.AND P0, PT, R35, RZ, PT ;  /* 0x000000ff2300220b */ /* 0x000ff60003f02000 */
[----:B------:R-:W-:Y:S02]  /*4bd0*/  @!UPT UIADD3 URZ, UPT, UPT, URZ, URZ, URZ ;  /* 0x000000fffffff290 */ /* 0x000fe4000fffe0ff */
.L_x_91:
[----:B------:R-:W1:Y:S01]  /*4be0*/  SYNCS.PHASECHK.TRANS64.TRYWAIT P2, [UR4+0x40], R12 ;  /* 0x0000400cff0075a7 */ /* 0x000e620008041104 */
[----:B------:R-:W-:Y:S04]  /*4bf0*/  ELECT P4, URZ, PT ;  /* 0x0000000000ff782f */ /* 0x000fe80003880000 */
[----:B------:R-:W-:Y:S11]  /*4c00*/  PLOP3.LUT P4, PT, P0, P4, PT, 0xf2, 0x2f ;  /* 0x00000000002f781c */ /* 0x000ff60000789e72 */
[----:B------:R-:W-:Y:S02]  /*4c10*/  @!UPT UIADD3 URZ, UPT, UPT, URZ, URZ, URZ ;  /* 0x000000fffffff290 */ /* 0x000fe4000fffe0ff */
[----:B------:R-:W-:Y:S05]  /*4c20*/  @!P4 IADD3 R9, P0, PT, R38, 0x580, RZ ;  /* 0x000005802609c810 */ /* 0x000fea0007f1e0ff */
[----:B--2---:R-:W-:Y:S01]  /*4c30*/  @!P4 IMAD.X R0, RZ, RZ, R39, P0 ;  /* 0x000000ffff00c224 */ /* 0x004fe200000e0627 */
[----:B-1----:R-:W-:Y:S07]  /*4c40*/  @!P2 BRA `(.L_x_92) ;  /* 0x000000440098a947 */ /* 0x002fee0003800000 */
.L_x_178:
[----:B------:R-:W-:Y:S01]  /*4c50*/  @!P4 R2UR UR8, R9 ;  /* 0x000000000908c2ca */ /* 0x000fe200000e0000 */
[----:B------:R-:W-:Y:S01]  /*4c60*/  VOTEU.ALL UP0, P4 ;  /* 0x0000000000ff7886 */ /* 0x000fe20002000000 */
[----:B------:R-:W-:Y:S01]  /*4c70*/  @!P4 R2UR UR7, R0 ;  /* 0x000000000007c2ca */ /* 0x000fe200000e0000 */
[----:B------:R-:W-:Y:S01]  /*4c80*/  VOTEU.ALL UP1, P4 ;  /* 0x0000000000ff7886 */ /* 0x000fe20002020000 */
[----:B------:R-:W-:Y:S01]  /*4c90*/  UMOV UR14, 0x0 ;  /* 0x00000000000e7882 */ /* 0x000fe20000000000 */
[----:B------:R-:W-:Y:S01]  /*4ca0*/  UMOV UR15, 0x10000000 ;  /* 0x10000000000f7882 */ /* 0x000fe20000000000 */
[----:B------:R-:W-:Y:S01]  /*4cb0*/  @!UP0 UIADD3 UR40, UPT, UPT, UR4, 0x200, URZ ;  /* 0x0000020004288890 */ /* 0x000fe2000fffe0ff */
[----:B------:R-:W-:Y:S01]  /*4cc0*/  @!P4 IMAD.MOV.U32 R0, RZ, RZ, 0x1000 ;  /* 0x00001000ff00c424 */ /* 0x000fe200078e00ff */
[----:B------:R-:W-:Y:S01]  /*4cd0*/  UMOV UR44, UR36 ;  /* 0x00000024002c7c82 */ /* 0x000fe20008000000 */
[----:B------:R-:W-:Y:S01]  /*4ce0*/  @!UP0 UIADD3 UR10, UPT, UPT, UR42, 0x40, URZ ;  /* 0x000000402a0a8890 */ /* 0x000fe2000fffe0ff */
[----:B------:R-:W-:Y:S01]  /*4cf0*/  @!P4 IADD3 R9, P0, PT, R38, 0x580, RZ ;  /* 0x000005802609c810 */ /* 0x000fe20007f1e0ff */
[----:B------:R-:W-:Y:S01]  /*4d00*/  UMOV UR9, UR41 ;  /* 0x0000002900097c82 */ /* 0x000fe20008000000 */
[----:B------:R-:W-:Y:S01]  /*4d10*/  UMOV UR11, UR43 ;  /* 0x0000002b000b7c82 */ /* 0x000fe20008000000 */
[----:B------:R-:W-:Y:S01]  /*4d20*/  IMAD.U32 R10, RZ, RZ, UR8 ;  /* 0x00000008ff0a7e24 */ /* 0x000fe2000f8e00ff */
[----:B------:R-:W-:Y:S01]  /*4d30*/  @!UP0 UIADD3 UR8, UPT, UPT, UR4, 0xa00, URZ ;  /* 0x00000a0004088890 */ /* 0x000fe2000fffe0ff */
[----:B------:R-:W-:Y:S01]  /*4d40*/  IMAD.U32 R11, RZ, RZ, UR7 ;  /* 0x00000007ff0b7e24 */ /* 0x000fe2000f8e00ff */
[----:B------:R-:W-:Y:S01]  /*4d50*/  VOTEU.ALL UP0, P4 ;  /* 0x0000000000ff7886 */ /* 0x000fe20002000000 */
[----:B------:R-:W-:Y:S01]  /*4d60*/  UMOV UR12, UR36 ;  /* 0x00000024000c7c82 */ /* 0x000fe20008000000 */
[----:B------:R-:W-:Y:S01]  /*4d70*/  @!P4 R2UR UR16, R10 ;  /* 0x000000000a10c2ca */ /* 0x000fe200000e0000 */
[----:B------:R-:W-:Y:S01]  /*4d80*/  UPRMT UR7, UR37, 0x654, UR41 ;  /* 0x0000065425077896 */ /* 0x000fe20008000029 */
[----:B------:R-:W-:Y:S11]  /*4d90*/  @!P4 R2UR UR17, R11 ;  /* 0x000000000b11c2ca */ /* 0x000ff600000e0000 */
[----:B------:R-:W-:Y:S02]  /*4da0*/  @!UPT UIADD3 URZ, UPT, UPT, URZ, URZ, URZ ;  /* 0x000000fffffff290 */ /* 0x000fe4000fffe0ff */
[----:B------:R2:W-:Y:S01]  /*4db0*/  @!UP1 UTMALDG.3D [UR40], [UR16], desc[UR14] ;  /* 0x00000e28100095b4 */ /* 0x0005e20008011000 */
[----:B------:R2:W-:Y:S01]  /*4dc0*/  @!UP0 UTMALDG.3D [UR8], [UR16], desc[UR14] ;  /* 0x00000e08100085b4 */ /* 0x0005e20008011000 */
[----:B------:R3:W-:Y:S01]  /*4dd0*/  @!P4 SYNCS.ARRIVE.TRANS64.RED.A0TR RZ, [UR4+0x20], R0 ;  /* 0x00002000ffffc9a7 */ /* 0x0007e20008300404 */
[----:B------:R-:W-:Y:S01]  /*4de0*/  SYNCS.ARRIVE.TRANS64.RED.A1T0 RZ, [UR7], RZ ;  /* 0x000000ffffff79a7 */ /* 0x000fe20008100407 */
[----:B---3--:R-:W-:Y:S01]  /*4df0*/  @!P4 IMAD.X R0, RZ, RZ, R39, P0 ;  /* 0x000000ffff00c224 */ /* 0x008fe200000e0627 */
[----:B------:R-:W3:Y:S02]  /*4e00*/  SYNCS.PHASECHK.TRANS64.TRYWAIT P2, [UR4+0x48], R12 ;  /* 0x0000480cff0075a7 */ /* 0x000ee40008041104 */
[----:B--23--:R-:W-:Y:S05]  /*4e10*/  @!P2 BRA `(.L_x_93) ;  /* 0x00000044003ca947 */ /* 0x00cfea0003800000 */
.L_x_180:
        /* <DEDUP_REMOVED lines=8> */
[----:B------:R-:W-:Y:S01]  /*4ea0*/  @!UP0 UIADD3 UR32, UPT, UPT, UR4, 0x1200, URZ ;  /* 0x0000120004208890 */ /* 0x000fe2000fffe0ff */
[----:B------:R-:W-:Y:S01]  /*4eb0*/  @!P4 IADD3 R21, P0, PT, R38, 0x580, RZ ;  /* 0x000005802615c810 */ /* 0x000fe20007f1e0ff */
[----:B------:R-:W-:Y:S01]  /*4ec0*/  UMOV UR35, UR43 ;  /* 0x0000002b00237c82 */ /* 0x000fe20008000000 */
[----:B------:R-:W-:Y:S02]  /*4ed0*/  @!UP0 UIADD3 UR10, UPT, UPT, UR42, 0x50, URZ ;  /* 0x000000502a0a8890 */ /* 0x000fe4000fffe0ff */
[----:B------:R-:W-:Y:S01]  /*4ee0*/  IMAD.U32 R10, RZ, RZ, UR8 ;  /* 0x00000008ff0a7e24 */ /* 0x000fe2000f8e00ff */
[----:B------:R-:W-:Y:S01]  /*4ef0*/  @!UP0 UIADD3 UR8, UPT, UPT, UR4, 0x1a00, URZ ;  /* 0x00001a0004088890 */ /* 0x000fe2000fffe0ff */
[----:B------:R-:W-:Y:S01]  /*4f00*/  IMAD.U32 R11, RZ, RZ, UR7 ;  /* 0x00000007ff0b7e24 */ /* 0x000fe2000f8e00ff */
[----:B------:R-:W-:Y:S01]  /*4f10*/  VOTEU.ALL UP0, P4 ;  /* 0x0000000000ff7886 */ /* 0x000fe20002000000 */
[----:B------:R-:W-:Y:S01]  /*4f20*/  UMOV UR9, UR33 ;  /* 0x0000002100097c82 */ /* 0x000fe20008000000 */
[----:B------:R-:W-:Y:S01]  /*4f30*/  @!P4 R2UR UR16, R10 ;  /* 0x000000000a10c2ca */ /* 0x000fe200000e0000 */
[----:B------:R-:W-:Y:S01]  /*4f40*/  UMOV UR11, UR43 ;  /* 0x0000002b000b7c82 */ /* 0x000fe20008000000 */
[----:B------:R-:W-:Y:S01]  /*4f50*/  @!P4 R2UR UR17, R11 ;  /* 0x000000000b11c2ca */ /* 0x000fe200000e0000 */
[----:B------:R-:W-:Y:S01]  /*4f60*/  UMOV UR12, UR36 ;  /* 0x00000024000c7c82 */ /* 0x000fe20008000000 */
[----:B------:R-:W-:Y:S01]  /*4f70*/  UPRMT UR7, UR37, 0x654, UR33 ;  /* 0x0000065425077896 */ /* 0x000fe20008000021 */
[----:B------:R-:W-:Y:S10]  /*4f80*/  @!P4 IMAD.X R20, RZ, RZ, R39, P0 ;  /* 0x000000ffff14c224 */ /* 0x000ff400000e0627 */
[----:B------:R2:W-:Y:S01]  /*4f90*/  @!UP1 UTMALDG.3D [UR32], [UR16], desc[UR14] ;  /* 0x00000e20100095b4 */ /* 0x0005e20008011000 */
[----:B------:R2:W-:Y:S01]  /*4fa0*/  @!UP0 UTMALDG.3D [UR8], [UR16], desc[UR14] ;  /* 0x00000e08100085b4 */ /* 0x0005e20008011000 */
[----:B------:R2:W-:Y:S01]  /*4fb0*/  @!P4 SYNCS.ARRIVE.TRANS64.RED.A0TR RZ, [UR4+0x28], R0 ;  /* 0x00002800ffffc9a7 */ /* 0x0005e20008300404 */
[----:B------:R-:W-:Y:S01]  /*4fc0*/  SYNCS.ARRIVE.TRANS64.RED.A1T0 RZ, [UR7], RZ ;  /* 0x000000ffffff79a7 */ /* 0x000fe20008100407 */
[----:B------:R-:W3:Y:S02]  /*4fd0*/  SYNCS.PHASECHK.TRANS64.TRYWAIT P2, [UR4+0x50], R12 ;  /* 0x0000500cff0075a7 */ /* 0x000ee40008041104 */
[----:B--23--:R-:W-:Y:S05]  /*4fe0*/  @!P2 BRA `(.L_x_94) ;  /* 0x0000004000e0a947 */ /* 0x00cfea0003800000 */
.L_x_182:
[----:B------:R-:W2:Y:S01]  /*4ff0*/  LDC.64 R14, c[0x0][0xb10] ;  /* 0x0002c400ff0e7b82 */ /* 0x000ea20000000a00 */
[----:B------:R-:W-:Y:S01]  /*5000*/  @!P4 R2UR UR8, R21 ;  /* 0x000000001508c2ca */ /* 0x000fe200000e0000 */
[----:B------:R-:W-:Y:S01]  /*5010*/  VOTEU.ALL UP0, P4 ;  /* 0x0000000000ff7886 */ /* 0x000fe20002000000 */
[----:B------:R-:W-:Y:S01]  /*5020*/  @!P4 R2UR UR7, R20 ;  /* 0x000000001407c2ca */ /* 0x000fe200000e0000 */
[----:B------:R-:W-:Y:S01]  /*5030*/  VOTEU.ALL UP1, P4 ;  /* 0x0000000000ff7886 */ /* 0x000fe20002020000 */
[----:B------:R-:W-:Y:S03]  /*5040*/  UMOV UR14, 0x0 ;  /* 0x00000000000e7882 */ /* 0x000fe60000000000 */
[----:B------:R-:W3:Y:S01]  /*5050*/  LDC.64 R10, c[0x0][0xb18] ;  /* 0x0002c600ff0a7b82 */ /* 0x000ee20000000a00 */
[----:B------:R-:W-:Y:S01]  /*5060*/  @!UP0 UIADD3 UR26, UPT, UPT, UR42, 0x20, URZ ;  /* 0x000000202a1a8890 */ /* 0x000fe2000fffe0ff */
[----:B------:R-:W-:Y:S01]  /*5070*/  @P3 SHF.R.U32.HI R33, RZ, 0x10, R29 ;  /* 0x00000010ff213819 */ /* 0x000fe2000001161d */
[----:B------:R-:W-:Y:S01]  /*5080*/  @!UP0 UIADD3 UR24, UPT, UPT, UR4, 0x2200, URZ ;  /* 0x0000220004188890 */ /* 0x000fe2000fffe0ff */
[----:B------:R-:W-:Y:S01]  /*5090*/  VIADD R36, R36, 0x1 ;  /* 0x0000000124247836 */ /* 0x000fe20000000000 */
[----:B------:R-:W-:Y:S03]  /*50a0*/  UMOV UR15, 0x10000000 ;  /* 0x10000000000f7882 */ /* 0x000fe60000000000 */
[----:B------:R-:W4:Y:S01]  /*50b0*/  @!P1 LDC R0, c[0x0][0xb20] ;  /* 0x0002c800ff009b82 */ /* 0x000f220000000800 */
[----:B------:R-:W-:Y:S01]  /*50c0*/  UMOV UR27, UR43 ;  /* 0x0000002b001b7c82 */ /* 0x000fe20008000000 */
[----:B------:R-:W-:Y:S01]  /*50d0*/  IMAD.U32 R20, RZ, RZ, UR8 ;  /* 0x00000008ff147e24 */ /* 0x000fe2000f8e00ff */
[----:B------:R-:W-:Y:S05]  /*50e0*/  UMOV UR28, UR36 ;  /* 0x00000024001c7c82 */ /* 0x000fea0008000000 */
[----:B-1----:R-:W1:Y:S01]  /*50f0*/  @!P1 LDC R3, c[0x0][0xb0c] ;  /* 0x0002c300ff039b82 */ /* 0x002e620000000800 */
[----:B------:R-:W-:Y:S01]  /*5100*/  IMAD.U32 R21, RZ, RZ, UR7 ;  /* 0x00000007ff157e24 */ /* 0x000fe2000f8e00ff */
[----:B------:R-:W-:Y:S01]  /*5110*/  @!UP0 UIADD3 UR10, UPT, UPT, UR42, 0x60, URZ ;  /* 0x000000602a0a8890 */ /* 0x000fe2000fffe0ff */
[----:B------:R-:W-:Y:S01]  /*5120*/  @!P4 R2UR UR16, R20 ;  /* 0x000000001410c2ca */ /* 0x000fe200000e0000 */
[----:B------:R-:W-:Y:S01]  /*5130*/  @!UP0 UIADD3 UR8, UPT, UPT, UR4, 0x2a00, URZ ;  /* 0x00002a0004088890 */ /* 0x000fe2000fffe0ff */
[----:B------:R-:W-:Y:S01]  /*5140*/  @!P4 IMAD.MOV.U32 R20, RZ, RZ, 0x1000 ;  /* 0x00001000ff14c424 */ /* 0x000fe200078e00ff */
[----:B------:R-:W-:Y:S01]  /*5150*/  @!P4 R2UR UR17, R21 ;  /* 0x000000001511c2ca */ /* 0x000fe200000e0000 */
[----:B------:R-:W-:Y:S01]  /*5160*/  VOTEU.ALL UP0, P4 ;  /* 0x0000000000ff7886 */ /* 0x000fe20002000000 */
[----:B------:R-:W-:Y:S01]  /*5170*/  UMOV UR9, UR25 ;  /* 0x0000001900097c82 */ /* 0x000fe20008000000 */
[----:B------:R-:W-:Y:S01]  /*5180*/  UMOV UR11, UR43 ;  /* 0x0000002b000b7c82 */ /* 0x000fe20008000000 */
[----:B------:R-:W-:Y:S01]  /*5190*/  UMOV UR12, UR36 ;  /* 0x00000024000c7c82 */ /* 0x000fe20008000000 */
[----:B------:R-:W-:Y:S08]  /*51a0*/  UPRMT UR7, UR37, 0x654, UR25 ;  /* 0x0000065425077896 */ /* 0x000ff00008000019 */
[----:B------:R1:W-:Y:S02]  /*51b0*/  @!UP1 UTMALDG.3D [UR24], [UR16], desc[UR14] ;  /* 0x00000e18100095b4 */ /* 0x0003e40008011000 */
[----:B-1----:R-:W-:Y:S01]  /*51c0*/  @!P1 ISETP.NE.AND P2, PT, R3, 0x1, PT ;  /* 0x000000010300980c */ /* 0x002fe20003f45270 */
[C---:B--2---:R-:W-:Y:S01]  /*51d0*/  @!P1 IMAD.HI.U32 R14, R13.reuse, R14, RZ ;  /* 0x0000000e0d0e9227 */ /* 0x044fe200078e00ff */
[----:B---3--:R-:W-:Y:S01]  /*51e0*/  @!P1 ISETP.NE.AND P0, PT, R10, 0x1, PT ;  /* 0x000000010a00980c */ /* 0x008fe20003f05270 */
[----:B------:R1:W-:Y:S01]  /*51f0*/  @!UP0 UTMALDG.3D [UR8], [UR16], desc[UR14] ;  /* 0x00000e08100085b4 */ /* 0x0003e20008011000 */
[----:B------:R1:W-:Y:S01]  /*5200*/  @!P4 SYNCS.ARRIVE.TRANS64.RED.A0TR RZ, [UR4+0x30], R20 ;  /* 0x00003014ffffc9a7 */ /* 0x0003e20008300404 */
[C---:B------:R-:W-:Y:S01]  /*5210*/  @!P1 IMAD.HI.U32 R11, R8.reuse, R11, RZ ;  /* 0x0000000b080b9227 */ /* 0x040fe200078e00ff */
[----:B------:R-:W-:Y:S04]  /*5220*/  @!P1 SHF.R.U32.HI R14, RZ, R15, R14 ;  /* 0x0000000fff0e9219 */ /* 0x000fe8000001160e */
[----:B----4-:R-:W-:Y:S02]  /*5230*/  @!P1 SHF.R.U32.HI R9, RZ, R0, R11 ;  /* 0x00000000ff099219 */ /* 0x010fe4000001160b */
[----:B------:R-:W-:Y:S02]  /*5240*/  @!P1 SEL R14, R13, R14, !P2 ;  /* 0x0000000e0d0e9207 */ /* 0x000fe40005000000 */
[----:B------:R-:W-:Y:S05]  /*5250*/  @!P1 SEL R9, R8, R9, !P0 ;  /* 0x0000000908099207 */ /* 0x000fea0004000000 */
[----:B------:R-:W-:Y:S01]  /*5260*/  @!P1 IMAD.IADD R0, R9, 0x1, -R14 ;  /* 0x0000000109009824 */ /* 0x000fe200078e0a0e */
[----:B------:R-:W-:Y:S01]  /*5270*/  SYNCS.ARRIVE.TRANS64.RED.A1T0 RZ, [UR7], RZ ;  /* 0x000000ffffff79a7 */ /* 0x000fe20008100407 */
[----:B------:R-:W-:Y:S02]  /*5280*/  @!P1 IMAD.IADD R9, R14, 0x1, -R9 ;  /* 0x000000010e099824 */ /* 0x000fe400078e0a09 */
[----:B------:R-:W-:Y:S02]  /*5290*/  @!P1 IMAD R13, R0, R3, R13 ;  /* 0x00000003000d9224 */ /* 0x000fe400078e020d */
[----:B------:R-:W-:Y:S01]  /*52a0*/  @!P1 IMAD R8, R9, R10, R8 ;  /* 0x0000000a09089224 */ /* 0x000fe200078e0208 */
[----:B------:R-:W2:Y:S02]  /*52b0*/  SYNCS.PHASECHK.TRANS64.TRYWAIT P5, [UR4+0x58], R12 ;  /* 0x0000580cff0075a7 */ /* 0x000ea400080a1104 */
[----:B-12---:R-:W-:Y:S05]  /*52c0*/  @!P5 BRA `(.L_x_95) ;  /* 0x000000400040d947 */ /* 0x006fea0003800000 */
.L_x_184:
[----:B-1----:R-:W-:Y:S01]  /*52d0*/  @!P4 IADD3 R3, P0, PT, R38, 0x580, RZ ;  /* 0x000005802603c810 */ /* 0x002fe20007f1e0ff */
[----:B------:R-:W-:Y:S01]  /*52e0*/  VOTEU.ALL UP0, P4 ;  /* 0x0000000000ff7886 */ /* 0x000fe20002000000 */
[----:B------:R-:W-:Y:S01]  /*52f0*/  VOTEU.ALL UP1, P4 ;  /* 0x0000000000ff7886 */ /* 0x000fe20002020000 */
[----:B------:R-:W-:Y:S01]  /*5300*/  UMOV UR14, 0x0 ;  /* 0x00000000000e7882 */ /* 0x000fe20000000000 */
[----:B------:R-:W-:Y:S01]  /*5310*/  @!P4 R2UR UR8, R3 ;  /* 0x000000000308c2ca */ /* 0x000fe200000e0000 */
[----:B------:R-:W-:Y:S01]  /*5320*/  @!P4 IMAD.X R0, RZ, RZ, R39, P0 ;  /* 0x000000ffff00c224 */ /* 0x000fe200000e0627 */
[----:B------:R-:W-:Y:S01]  /*5330*/  @!UP0 UIADD3 UR17, UPT, UPT, UR4, 0x38, URZ ;  /* 0x0000003804118890 */ /* 0x000fe2000fffe0ff */
[----:B------:R-:W-:Y:S01]  /*5340*/  ISETP.NE.AND P0, PT, R36, 0x2, PT ;  /* 0x000000022400780c */ /* 0x000fe20003f05270 */
[----:B------:R-:W-:Y:S01]  /*5350*/  @!UP0 UIADD3 UR18, UPT, UPT, UR42, 0x30, URZ ;  /* 0x000000302a128890 */ /* 0x000fe2000fffe0ff */
[----:B------:R-:W-:Y:S01]  /*5360*/  LOP3.LUT R37, R37, 0x1, RZ, 0x3c, !PT ;  /* 0x0000000125257812 */ /* 0x000fe200078e3cff */
[----:B------:R-:W-:Y:S01]  /*5370*/  @!UP0 UIADD3 UR16, UPT, UPT, UR4, 0x3200, URZ ;  /* 0x0000320004108890 */ /* 0x000fe2000fffe0ff */
[----:B------:R-:W-:Y:S01]  /*5380*/  @!P4 R2UR UR7, R0 ;  /* 0x000000000007c2ca */ /* 0x000fe200000e0000 */
[----:B------:R-:W-:Y:S01]  /*5390*/  UMOV UR15, 0x10000000 ;  /* 0x10000000000f7882 */ /* 0x000fe20000000000 */
[----:B------:R-:W-:Y:S01]  /*53a0*/  UMOV UR19, UR43 ;  /* 0x0000002b00137c82 */ /* 0x000fe20008000000 */
[----:B------:R-:W-:Y:S01]  /*53b0*/  UMOV UR20, UR36 ;  /* 0x0000002400147c82 */ /* 0x000fe20008000000 */
[----:B------:R-:W-:Y:S01]  /*53c0*/  @!UP0 UIADD3 UR10, UPT, UPT, UR42, 0x70, URZ ;  /* 0x000000702a0a8890 */ /* 0x000fe2000fffe0ff */
[----:B------:R-:W-:Y:S01]  /*53d0*/  SEL R3, RZ, 0x1, P0 ;  /* 0x00000001ff037807 */ /* 0x000fe20000000000 */
[----:B------:R-:W-:Y:S01]  /*53e0*/  IMAD.U32 R10, RZ, RZ, UR8 ;  /* 0x00000008ff0a7e24 */ /* 0x000fe2000f8e00ff */
[----:B------:R-:W-:Y:S01]  /*53f0*/  @!UP0 UIADD3 UR8, UPT, UPT, UR4, 0x3a00, URZ ;  /* 0x00003a0004088890 */ /* 0x000fe2000fffe0ff */
[----:B------:R-:W-:Y:S01]  /*5400*/  IMAD.IADD R20, R8, 0x1, R62 ;  /* 0x0000000108147824 */ /* 0x000fe200078e023e */
[----:B------:R-:W-:Y:S01]  /*5410*/  VOTEU.ALL UP0, P4 ;  /* 0x0000000000ff7886 */ /* 0x000fe20002000000 */
[----:B------:R-:W-:Y:S01]  /*5420*/  UMOV UR11, UR43 ;  /* 0x0000002b000b7c82 */ /* 0x000fe20008000000 */
[----:B------:R-:W-:Y:S01]  /*5430*/  @!P4 R2UR UR22, R10 ;  /* 0x000000000a16c2ca */ /* 0x000fe200000e0000 */
[----:B------:R-:W-:Y:S01]  /*5440*/  UMOV UR12, UR36 ;  /* 0x00000024000c7c82 */ /* 0x000fe20008000000 */
[----:B------:R-:W-:Y:S01]  /*5450*/  IMAD.U32 R11, RZ, RZ, UR7 ;  /* 0x00000007ff0b7e24 */ /* 0x000fe2000f8e00ff */
[----:B------:R-:W-:Y:S01]  /*5460*/  UMOV UR9, UR17 ;  /* 0x0000001100097c82 */ /* 0x000fe20008000000 */
[----:B------:R-:W-:Y:S01]  /*5470*/  @P3 R2UR UR36, R33 ;  /* 0x00000000212432ca */ /* 0x000fe200000e0000 */
[----:B------:R-:W-:Y:S01]  /*5480*/  IMAD.IADD R21, R13, 0x1, R64 ;  /* 0x000000010d157824 */ /* 0x000fe200078e0240 */
[----:B------:R-:W-:Y:S02]  /*5490*/  LOP3.LUT R34, R34, R3, RZ, 0x3c, !PT ;  /* 0x0000000322227212 */ /* 0x000fe400078e3cff */
[----:B------:R-:W-:Y:S02]  /*54a0*/  @!P4 R2UR UR23, R11 ;  /* 0x000000000b17c2ca */ /* 0x000fe400000e0000 */
[----:B------:R-:W-:Y:S11]  /*54b0*/  SEL R36, R36, RZ, P0 ;  /* 0x000000ff24247207 */ /* 0x000ff60000000000 */
[----:B------:R2:W-:Y:S01]  /*54c0*/  @!UP1 UTMALDG.3D [UR16], [UR22], desc[UR14] ;  /* 0x00000e10160095b4 */ /* 0x0005e20008011000 */
[----:B------:R2:W-:Y:S01]  /*54d0*/  @!UP0 UTMALDG.3D [UR8], [UR22], desc[UR14] ;  /* 0x00000e08160085b4 */ /* 0x0005e20008011000 */
[----:B------:R2:W-:Y:S01]  /*54e0*/  @!P4 SYNCS.ARRIVE.TRANS64.RED.A0TR RZ, [UR4+0x38], R27 ;  /* 0x0000381bffffc9a7 */ /* 0x0005e20008300404 */
[----:B------:R-:W-:Y:S01]  /*54f0*/  UPLOP3.LUT UP0, UPT, UPT, UPT, UPT, 0x80, 0x8 ;  /* 0x000000000008789c */ /* 0x000fe20003f0f070 */
[----:B------:R-:W-:Y:S01]  /*5500*/  SYNCS.ARRIVE.TRANS64.RED.A1T0 RZ, [UR5], RZ ;  /* 0x000000ffffff79a7 */ /* 0x000fe20008100405 */
[----:B------:R-:W-:Y:S09]  /*5510*/  @P3 BRA `(.L_x_96) ;  /* 0xfffffff0002c3947 */ /* 0x000ff2000383ffff */
[----:B------:R-:W-:-:S04]  /*5520*/  SHF.L.U32 R3, R37, 0x1f, RZ ;  /* 0x0000001f25037819 */ /* 0x000fc800000006ff */
[----:B------:R-:W1:Y:S02]  /*5530*/  SYNCS.PHASECHK.TRANS64.TRYWAIT P0, [UR4+0x40], R3 ;  /* 0x00004003ff0075a7 */ /* 0x000e640008001104 */
[----:B-1----:R-:W-:Y:S05]  /*5540*/  @!P0 BRA `(.L_x_97) ;  /* 0x0000003c00b88947 */ /* 0x002fea0003800000 */
.L_x_186:
[----:B------:R-:W3:Y:S02]  /*5550*/  SYNCS.PHASECHK.TRANS64.TRYWAIT P0, [UR4+0x48], R3 ;  /* 0x00004803ff0075a7 */ /* 0x000ee40008001104 */
[----:B---3--:R-:W-:Y:S05]  /*5560*/  @!P0 BRA `(.L_x_98) ;  /* 0x0000003c00c88947 */ /* 0x008fea0003800000 */
.L_x_188:
[----:B------:R-:W3:Y:S02]  /*5570*/  SYNCS.PHASECHK.TRANS64.TRYWAIT P0, [UR4+0x50], R3 ;  /* 0x00005003ff0075a7 */ /* 0x000ee40008001104 */
[----:B---3--:R-:W-:Y:S05]  /*5580*/  @!P0 BRA `(.L_x_99) ;  /* 0x0000003c00d88947 */ /* 0x008fea0003800000 */
.L_x_190:
[----:B-1----:R-:W-:-:S07]  /*5590*/  MOV R0, UR4 ;  /* 0x0000000400007c02 */ /* 0x002fce0008000f00 */
.L_x_100:
[----:B-1----:R-:W-:-:S04]  /*55a0*/  SHF.L.U32 R3, R37, 0x1f, RZ ;  /* 0x0000001f25037819 */ /* 0x002fc800000006ff */
[----:B------:R1:W3:Y:S03]  /*55b0*/  SYNCS.PHASECHK.TRANS64.TRYWAIT P0, [R0+URZ+0x58], R3 ;  /* 0x00005803000075a7 */ /* 0x0002e600080011ff */
[----:B---3--:R-:W-:Y:S05]  /*55c0*/  @!P0 NANOSLEEP.SYNCS 0x989680 ;  /* 0x009896800000895d */ /* 0x008fea0003900000 */
[----:B------:R-:W3:Y:S02]  /*55d0*/  @!P0 SYNCS.PHASECHK.TRANS64 P0, [R0+URZ+0x58], R3 ;  /* 0x00005803000085a7 */ /* 0x000ee400080010ff */
[----:B--23--:R-:W-:Y:S05]  /*55e0*/  @P0 EXIT ;  /* 0x000000000000094d */ /* 0x00cfea0003800000 */
[----:B------:R-:W-:Y:S05]  /*55f0*/  BRA `(.L_x_100) ;  /* 0xfffffffc00e87947 */ /* 0x000fea000383ffff */
.L_x_85:
[----:B------:R-:W-:-:S06]  /*5600*/  UISETP.GE.AND UP0, UPT, UR10, 0x4, UPT ;  /* 0x000000040a00788c */ /* 0x000fcc000bf06270 */
[----:B------:R-:W-:-:S13]  /*5610*/  PLOP3.LUT P0, PT, PT, PT, UP0, 0x80, 0x8 ;  /* 0x000000000008781c */ /* 0x000fda0003f0f008 */
[----:B-1----:R-:W-:Y:S05]  /*5620*/  @!P0 EXIT ;  /* 0x000000000000894d */ /* 0x002fea0003800000 */
[----:B------:R-:W-:Y:S01]  /*5630*/  BAR.SYNC.DEFER_BLOCKING 0x6, 0xa0 ;  /* 0x0182800000007b1d */ /* 0x000fe20000010000 */
[----:B------:R-:W-:Y:S02]  /*5640*/  IMAD.SHL.U32 R4, R70, 0x200000, RZ ;  /* 0x0020000046047824 */ /* 0x000fe400078e00ff */
[----:B------:R-:W-:Y:S02]  /*5650*/  HFMA2 R75, -RZ, RZ, 0, 5.9604644775390625e-08 ;  /* 0x00000001ff4b7431 */ /* 0x000fe400000001ff */
[C---:B------:R-:W-:Y:S01]  /*5660*/  IMAD.SHL.U32 R69, R76.reuse, 0x10, RZ ;  /* 0x000000104c457824 */ /* 0x040fe200078e00ff */
[----:B------:R-:W-:Y:S01]  /*5670*/  MOV R73, RZ ;  /* 0x000000ff00497202 */ /* 0x000fe20000000f00 */
[----:B------:R-:W-:Y:S01]  /*5680*/  IMAD.U32 R33, R76, 0x10000, RZ ;  /* 0x000100004c217824 */ /* 0x000fe200078e00ff */
[----:B------:R-:W-:Y:S01]  /*5690*/  UMOV UR44, 0x400 ;  /* 0x00000400002c7882 */ /* 0x000fe20000000000 */
[----:B------:R-:W1:Y:S01]  /*56a0*/  LDC R67, c[0x0][0x370] ;  /* 0x0000dc00ff437b82 */ /* 0x000e620000000800 */
[----:B------:R-:W-:Y:S01]  /*56b0*/  ULEA UR44, UR37, UR44, 0x18 ;  /* 0x0000002c252c7291 */ /* 0x000fe2000f8ec0ff */
[----:B------:R-:W-:Y:S01]  /*56c0*/  LOP3.LUT R4, R4, 0x200000, RZ, 0xc0, !PT ;  /* 0x0020000004047812 */ /* 0x000fe200078ec0ff */
[----:B------:R-:W-:Y:S01]  /*56d0*/  IMAD.SHL.U32 R68, R76, 0x2, RZ ;  /* 0x000000024c447824 */ /* 0x000fe200078e00ff */
[C---:B------:R-:W-:Y:S01]  /*56e0*/  LOP3.LUT R5, R69.reuse, 0x40, RZ, 0xc0, !PT ;  /* 0x0000004045057812 */ /* 0x040fe200078ec0ff */
[----:B------:R-:W-:Y:S01]  /*56f0*/  IMAD.SHL.U32 R3, R70, 0x200, RZ ;  /* 0x0000020046037824 */ /* 0x000fe200078e00ff */
[----:B------:R-:W-:Y:S01]  /*5700*/  LOP3.LUT R2, R69, 0x5b0, RZ, 0xc0, !PT ;  /* 0x000005b045027812 */ /* 0x000fe200078ec0ff */
[----:B------:R-:W-:Y:S01]  /*5710*/  UIADD3 UR4, UPT, UPT, UR44, 0x200, URZ ;  /* 0x000002002c047890 */ /* 0x000fe2000fffe0ff */
[----:B------:R-:W2:Y:S01]  /*5720*/  LDC R28, c[0x0][0xb0c] ;  /* 0x0002c300ff1c7b82 */ /* 0x000ea20000000800 */
[----:B------:R-:W-:Y:S01]  /*5730*/  LOP3.LUT R33, R4, 0x400000, R33, 0xf8, !PT ;  /* 0x0040000004217812 */ /* 0x000fe200078ef821 */
[----:B------:R-:W-:Y:S01]  /*5740*/  IMAD.MOV.U32 R30, RZ, RZ, RZ ;  /* 0x000000ffff1e7224 */ /* 0x000fe200078e00ff */
[----:B------:R-:W-:Y:S01]  /*5750*/  LOP3.LUT R68, R5, 0x8, R68, 0xf8, !PT ;  /* 0x0000000805447812 */ /* 0x000fe200078ef844 */
[----:B------:R-:W-:Y:S01]  /*5760*/  IMAD.MOV.U32 R74, RZ, RZ, RZ ;  /* 0x000000ffff4a7224 */ /* 0x000fe200078e00ff */
[----:B------:R-:W-:Y:S01]  /*5770*/  LOP3.LUT R3, R2, 0x200, R3, 0xf8, !PT ;  /* 0x0000020002037812 */ /* 0x000fe200078ef803 */
[----:B------:R-:W-:Y:S01]  /*5780*/  IMAD.MOV.U32 R80, RZ, RZ, RZ ;  /* 0x000000ffff507224 */ /* 0x000fe200078e00ff */
[----:B------:R-:W-:Y:S01]  /*5790*/  LOP3.LUT P0, RZ, R69, 0x40, RZ, 0xc0, !PT ;  /* 0x0000004045ff7812 */ /* 0x000fe2000780c0ff */
[----:B------:R-:W3:Y:S01]  /*57a0*/  LDC R65, c[0x0][0xb20] ;  /* 0x0002c800ff417b82 */ /* 0x000ee20000000800 */
[----:B------:R-:W4:Y:S01]  /*57b0*/  LDS R0, [UR44+0x120] ;  /* 0x0001202cff007984 */ /* 0x000f220008000800 */
[----:B------:R-:W-:Y:S01]  /*57c0*/  LOP3.LUT R68, R3, R68, RZ, 0xfc, !PT ;  /* 0x0000004403447212 */ /* 0x000fe200078efcff */
[----:B------:R-:W-:Y:S01]  /*57d0*/  IMAD.U32 R71, RZ, RZ, UR4 ;  /* 0x00000004ff477e24 */ /* 0x000fe2000f8e00ff */
[----:B------:R-:W-:Y:S01]  /*57e0*/  LOP3.LUT R76, R76, 0x60, RZ, 0xc0, !PT ;  /* 0x000000604c4c7812 */ /* 0x000fe200078ec0ff */
[----:B------:R-:W1:Y:S03]  /*57f0*/  LDCU.64 UR50, c[0x0][0x348] ;  /* 0x00006900ff3277ac */ /* 0x000e660008000a00 */
[----:B------:R-:W1:Y:S01]  /*5800*/  LDC R27, c[0x0][0xb30] ;  /* 0x0002cc00ff1b7b82 */ /* 0x000e620000000800 */
[----:B------:R-:W1:Y:S01]  /*5810*/  LDCU.64 UR38, c[0x0][0x888] ;  /* 0x00011100ff2677ac */ /* 0x000e620008000a00 */
[----:B------:R-:W-:Y:S01]  /*5820*/  UMOV UR45, URZ ;  /* 0x000000ff002d7c82 */ /* 0x000fe20008000000 */
[----:B------:R-:W-:-:S05]  /*5830*/  UMOV UR48, URZ ;  /* 0x000000ff00307c82 */ /* 0x000fca0008000000 */
[----:B------:R-:W1:Y:S08]  /*5840*/  LDC.64 R56, c[0x0][0x888] ;  /* 0x00022200ff387b82 */ /* 0x000e700000000a00 */
[----:B------:R-:W1:Y:S08]  /*5850*/  LDC.64 R60, c[0x0][0xb10] ;  /* 0x0002c400ff3c7b82 */ /* 0x000e700000000a00 */
[----:B------:R-:W1:Y:S08]  /*5860*/  LDC.64 R24, c[0x0][0xb18] ;  /* 0x0002c600ff187b82 */ /* 0x000e700000000a00 */
[----:B------:R-:W1:Y:S01]  /*5870*/  LDC.64 R22, c[0x0][0xb28] ;  /* 0x0002ca00ff167b82 */ /* 0x000e620000000a00 */
[----:B----4-:R-:W-:Y:S01]  /*5880*/  IMAD.IADD R33, R0, 0x1, R33 ;  /* 0x0000000100217824 */ /* 0x010fe200078e0221 */
[----:B------:R-:W-:-:S06]  /*5890*/  P2R R0, PR, RZ, 0x1 ;  /* 0x00000001ff007803 */ /* 0x000fcc0000000000 */
[----:B------:R-:W4:Y:S08]  /*58a0*/  LDC.64 R58, c[0x0][0x890] ;  /* 0x00022400ff3a7b82 */ /* 0x000f300000000a00 */
[----:B------:R-:W1:Y:S08]  /*58b0*/  LDC.64 R54, c[0x0][0x8b0] ;  /* 0x00022c00ff367b82 */ /* 0x000e700000000a00 */
[----:B------:R-:W1:Y:S08]  /*58c0*/  LDC.64 R52, c[0x0][0x8a8] ;  /* 0x00022a00ff347b82 */ /* 0x000e700000000a00 */
[----:B--23--:R-:W1:Y:S02]  /*58d0*/  LDC R66, c[0x0][0x374] ;  /* 0x0000dd00ff427b82 */ /* 0x00ce640000000800 */
.L_x_144:
[C---:B------:R-:W-:Y:S02]  /*58e0*/  LEA R0, R80.reuse, UR44, 0x3 ;  /* 0x0000002c50007c11 */ /* 0x040fe4000f8e18ff */
[----:B------:R-:W-:Y:S02]  /*58f0*/  SHF.L.U32 R3, R73, 0x1f, RZ ;  /* 0x0000001f49037819 */ /* 0x000fe400000006ff */
[----:B------:R-:W-:Y:S02]  /*5900*/  LEA R16, R80, UR44, 0x4 ;  /* 0x0000002c50107c11 */ /* 0x000fe4000f8e20ff */
[----:B--2---:R-:W2:Y:S02]  /*5910*/  SYNCS.PHASECHK.TRANS64.TRYWAIT P0, [R0+URZ+0x70], R3 ;  /* 0x00007003000075a7 */ /* 0x004ea400080011ff */
[----:B--2---:R-:W-:Y:S05]  /*5920*/  @!P0 BRA `(.L_x_101) ;  /* 0x0000003c00088947 */ /* 0x004fea0003800000 */
.L_x_191:
[----:B------:R-:W3:Y:S01]  /*5930*/  LDC.64 R12, c[0x0][0xb10] ;  /* 0x0002c400ff0c7b82 */ /* 0x000ee20000000a00 */
[----:B------:R-:W4:Y:S01]  /*5940*/  LDS.128 R16, [R16+0x100] ;  /* 0x0001000010107984 */ /* 0x000f220000000c00 */
[----:B-1----:R-:W-:Y:S01]  /*5950*/  ISETP.NE.AND P1, PT, R27, 0x1, PT ;  /* 0x000000011b00780c */ /* 0x002fe20003f25270 */
[----:B--2---:R-:W-:Y:S01]  /*5960*/  VIADD R0, R0, 0x80 ;  /* 0x0000008000007836 */ /* 0x004fe20000000000 */
[----:B------:R-:W-:Y:S04]  /*5970*/  ISETP.GE.AND P0, PT, R26, 0x1, PT ;  /* 0x000000011a00780c */ /* 0x000fe80003f06270 */
[----:B------:R-:W1:Y:S01]  /*5980*/  LDC.64 R10, c[0x0][0xb18] ;  /* 0x0002c600ff0a7b82 */ /* 0x000e620000000a00 */
[----:B------:R-:W-:Y:S01]  /*5990*/  PRMT R0, RZ, 0x654, R0 ;  /* 0x00000654ff007816 */ /* 0x000fe20000000000 */
[----:B------:R-:W-:Y:S01]  /*59a0*/  @!PT LDS RZ, [RZ] ;  /* 0x00000000fffff984 */ /* 0x000fe20000000800 */
[----:B------:R-:W-:Y:S01]  /*59b0*/  @!PT LDS RZ, [RZ] ;  /* 0x00000000fffff984 */ /* 0x000fe20000000800 */
[----:B------:R-:W-:Y:S01]  /*59c0*/  @!PT LDS RZ, [RZ] ;  /* 0x00000000fffff984 */ /* 0x000fe20000000800 */
[----:B------:R-:W-:Y:S01]  /*59d0*/  @!PT LDS RZ, [RZ] ;  /* 0x00000000fffff984 */ /* 0x000fe20000000800 */
[----:B------:R2:W-:Y:S06]  /*59e0*/  MEMBAR.ALL.CTA ;  /* 0x0000000000007992 */ /* 0x0005ec0000008000 */
[----:B--2---:R-:W2:Y:S01]  /*59f0*/  FENCE.VIEW.ASYNC.S ;  /* 0x00000000000073c6 */ /* 0x004ea20000000000 */
[----:B------:R-:W1:Y:S08]  /*5a00*/  @!P1 LDC R14, c[0x0][0xb20] ;  /* 0x0002c800ff0e9b82 */ /* 0x000e700000000800 */
[----:B------:R-:W1:Y:S01]  /*5a10*/  @!P1 LDC R9, c[0x0][0xb0c] ;  /* 0x0002c300ff099b82 */ /* 0x000e620000000800 */
[----:B--2---:R2:W-:Y:S01]  /*5a20*/  SYNCS.ARRIVE.TRANS64.RED.A1T0 RZ, [R0+URZ], RZ ;  /* 0x000000ff00ff79a7 */ /* 0x0045e200081004ff */
[----:B----4-:R-:W-:Y:S04]  /*5a30*/  LOP3.LUT P4, RZ, R18, 0x1, RZ, 0xc0, !PT ;  /* 0x0000000112ff7812 */ /* 0x010fe8000788c0ff */
[----:B------:R-:W-:Y:S09]  /*5a40*/  P2R R77, PR, RZ, 0x10 ;  /* 0x00000010ff4d7803 */ /* 0x000ff20000000000 */
[----:B------:R-:W-:Y:S02]  /*5a50*/  @P4 MOV R31, R16 ;  /* 0x00000010001f4202 */ /* 0x000fe40000000f00 */
[----:B------:R-:W-:Y:S01]  /*5a60*/  @P4 LOP3.LUT R29, R17, 0xffff, RZ, 0xc0, !PT ;  /* 0x0000ffff111d4812 */ /* 0x000fe200078ec0ff */
[----:B--23--:R-:W-:Y:S06]  /*5a70*/  @!P0 BRA `(.L_x_102) ;  /* 0x0000000000a48947 */ /* 0x00cfec0003800000 */
[----:B------:R-:W-:Y:S01]  /*5a80*/  IMAD.HI.U32 R36, R66, R25, RZ ;  /* 0x0000001942247227 */ /* 0x000fe200078e00ff */
[----:B------:R-:W-:Y:S02]  /*5a90*/  ISETP.NE.AND P0, PT, R24, 0x1, PT ;  /* 0x000000011800780c */ /* 0x000fe40003f05270 */
[----:B------:R-:W-:Y:S01]  /*5aa0*/  ISETP.NE.AND P2, PT, R26, 0x1, PT ;  /* 0x000000011a00780c */ /* 0x000fe20003f45270 */
[-C--:B------:R-:W-:Y:S01]  /*5ab0*/  IMAD.HI.U32 R34, R67, R60.reuse, RZ ;  /* 0x0000003c43227227 */ /* 0x080fe200078e00ff */
[----:B------:R-:W-:Y:S02]  /*5ac0*/  SHF.R.U32.HI R37, RZ, R65, R36 ;  /* 0x00000041ff257219 */ /* 0x000fe40000011624 */
[----:B------:R-:W-:Y:S01]  /*5ad0*/  ISETP.NE.AND P3, PT, R28, 0x1, PT ;  /* 0x000000011c00780c */ /* 0x000fe20003f65270 */
[----:B------:R-:W-:Y:S01]  /*5ae0*/  IMAD.HI.U32 R40, R29, R25, RZ ;  /* 0x000000191d287227 */ /* 0x000fe200078e00ff */
[----:B------:R-:W-:Y:S02]  /*5af0*/  SHF.R.U32.HI R34, RZ, R61, R34 ;  /* 0x0000003dff227219 */ /* 0x000fe40000011622 */
[----:B------:R-:W-:Y:S01]  /*5b00*/  SEL R3, R66, R37, !P0 ;  /* 0x0000002542037207 */ /* 0x000fe20004000000 */
[----:B------:R-:W-:Y:S01]  /*5b10*/  IMAD.HI.U32 R38, R31, R60, RZ ;  /* 0x0000003c1f267227 */ /* 0x000fe200078e00ff */
[----:B------:R-:W-:Y:S03]  /*5b20*/  SEL R7, R67, R34, !P3 ;  /* 0x0000002243077207 */ /* 0x000fe60005800000 */
[-C--:B------:R-:W-:Y:S01]  /*5b30*/  IMAD.HI.U32 R34, R3, R22.reuse, RZ ;  /* 0x0000001603227227 */ /* 0x080fe200078e00ff */
[----:B------:R-:W-:Y:S03]  /*5b40*/  SHF.R.U32.HI R38, RZ, R61, R38 ;  /* 0x0000003dff267219 */ /* 0x000fe60000011626 */
[----:B------:R-:W-:Y:S01]  /*5b50*/  IMAD.HI.U32 R36, R7, R22, RZ ;  /* 0x0000001607247227 */ /* 0x000fe200078e00ff */
[----:B------:R-:W-:Y:S02]  /*5b60*/  @P2 SHF.R.U32.HI R3, RZ, R23, R34 ;  /* 0x00000017ff032219 */ /* 0x000fe40000011622 */
[----:B------:R-:W-:Y:S02]  /*5b70*/  SHF.R.U32.HI R34, RZ, R65, R40 ;  /* 0x00000041ff227219 */ /* 0x000fe40000011628 */
[----:B------:R-:W-:Y:S01]  /*5b80*/  @P2 SHF.R.U32.HI R7, RZ, R23, R36 ;  /* 0x00000017ff072219 */ /* 0x000fe20000011624 */
[C---:B------:R-:W-:Y:S01]  /*5b90*/  IMAD R2, R26.reuse, R3, RZ ;  /* 0x000000031a027224 */ /* 0x040fe200078e02ff */
[----:B------:R-:W-:Y:S02]  /*5ba0*/  SEL R5, R29, R34, !P0 ;  /* 0x000000221d057207 */ /* 0x000fe40004000000 */
[----:B------:R-:W-:Y:S01]  /*5bb0*/  SEL R3, R31, R38, !P3 ;  /* 0x000000261f037207 */ /* 0x000fe20005800000 */
[----:B------:R-:W-:Y:S01]  /*5bc0*/  IMAD R4, R26, R7, RZ ;  /* 0x000000071a047224 */ /* 0x000fe200078e02ff */
[C---:B------:R-:W-:Y:S01]  /*5bd0*/  ISETP.GE.AND P0, PT, R5.reuse, R2, PT ;  /* 0x000000020500720c */ /* 0x040fe20003f06270 */
[----:B------:R-:W-:Y:S03]  /*5be0*/  IMAD.HI.U32 R6, R5, R22, RZ ;  /* 0x0000001605067227 */ /* 0x000fe600078e00ff */
[----:B------:R-:W-:Y:S01]  /*5bf0*/  ISETP.GE.OR P0, PT, R3, R4, P0 ;  /* 0x000000040300720c */ /* 0x000fe20000706670 */
[----:B------:R-:W-:Y:S01]  /*5c00*/  IMAD.MOV R4, RZ, RZ, -R3 ;  /* 0x000000ffff047224 */ /* 0x000fe200078e0a03 */
[-C--:B------:R-:W-:Y:S03]  /*5c10*/  SHF.R.U32.HI R6, RZ, R23.reuse, R6 ;  /* 0x00000017ff067219 */ /* 0x080fe60000011606 */
[----:B------:R-:W-:Y:S01]  /*5c20*/  IMAD R31, R28, R4, R31 ;  /* 0x000000041c1f7224 */ /* 0x000fe200078e021f */
[----:B------:R-:W-:Y:S05]  /*5c30*/  SEL R15, R5, R6, !P2 ;  /* 0x00000006050f7207 */ /* 0x000fea0005000000 */
[----:B------:R-:W-:Y:S02]  /*5c40*/  IMAD.MOV R6, RZ, RZ, -R15 ;  /* 0x000000ffff067224 */ /* 0x000fe400078e0a0f */
[C---:B------:R-:W-:Y:S04]  /*5c50*/  @!P0 IMAD.HI.U32 R2, R3.reuse, R22, RZ ;  /* 0x0000001603028227 */ /* 0x040fe800078e00ff */
[----:B------:R-:W-:Y:S01]  /*5c60*/  IMAD R6, R26, R6, R5 ;  /* 0x000000061a067224 */ /* 0x000fe200078e0205 */
[----:B------:R-:W-:Y:S04]  /*5c70*/  @!P0 SHF.R.U32.HI R2, RZ, R23, R2 ;  /* 0x00000017ff028219 */ /* 0x000fe80000011602 */
[----:B------:R-:W-:Y:S02]  /*5c80*/  @!P0 SEL R0, R3, R2, !P2 ;  /* 0x0000000203008207 */ /* 0x000fe40005000000 */
[----:B------:R-:W-:Y:S02]  /*5c90*/  IADD3 R2, PT, PT, -R5, RZ, RZ ;  /* 0x000000ff05027210 */ /* 0x000fe40007ffe1ff */
[----:B------:R-:W-:Y:S01]  /*5ca0*/  @!P0 IADD3 R8, PT, PT, R15, -R0, RZ ;  /* 0x800000000f088210 */ /* 0x000fe20007ffe0ff */
[----:B------:R-:W-:Y:S02]  /*5cb0*/  @!P0 IMAD R0, R7, R6, R0 ;  /* 0x0000000607008224 */ /* 0x000fe400078e0200 */
[----:B------:R-:W-:Y:S02]  /*5cc0*/  IMAD R29, R24, R2, R29 ;  /* 0x00000002181d7224 */ /* 0x000fe400078e021d */
[----:B------:R-:W-:Y:S02]  /*5cd0*/  @!P0 IMAD R5, R8, R26, R3 ;  /* 0x0000001a08058224 */ /* 0x000fe400078e0203 */
[----:B------:R-:W-:Y:S04]  /*5ce0*/  @!P0 IMAD.MOV.U32 R3, RZ, RZ, R0 ;  /* 0x000000ffff038224 */ /* 0x000fe800078e0000 */
[----:B------:R-:W-:Y:S02]  /*5cf0*/  IMAD R31, R3, R28, R31 ;  /* 0x0000001c031f7224 */ /* 0x000fe400078e021f */
[----:B------:R-:W-:Y:S07]  /*5d00*/  IMAD R29, R5, R24, R29 ;  /* 0x00000018051d7224 */ /* 0x000fee00078e021d */
.L_x_102:
[----:B-1----:R-:W-:Y:S01]  /*5d10*/  @!P1 ISETP.NE.AND P0, PT, R10, 0x1, PT ;  /* 0x000000010a00980c */ /* 0x002fe20003f05270 */
[----:B------:R-:W-:Y:S01]  /*5d20*/  @!P1 IMAD.HI.U32 R3, R29, R11, RZ ;  /* 0x0000000b1d039227 */ /* 0x000fe200078e00ff */
[----:B------:R-:W-:Y:S01]  /*5d30*/  R2UR UR42, R21 ;  /* 0x00000000152a72ca */ /* 0x000fe200000e0000 */
[----:B------:R-:W-:Y:S01]  /*5d40*/  BSSY.RECONVERGENT B6, `(.L_x_103) ;  /* 0x0000031000067945 */ /* 0x000fe20003800200 */
[----:B------:R-:W-:Y:S01]  /*5d50*/  R2UR UR41, R20 ;  /* 0x00000000142972ca */ /* 0x000fe200000e0000 */
[----:B------:R-:W-:Y:S01]  /*5d60*/  @!P1 IMAD.HI.U32 R0, R31, R12, RZ ;  /* 0x0000000c1f009227 */ /* 0x000fe200078e00ff */
[----:B------:R-:W-:Y:S02]  /*5d70*/  @!P1 SHF.R.U32.HI R2, RZ, R14, R3 ;  /* 0x0000000eff029219 */ /* 0x000fe40000011603 */
[----:B------:R-:W-:Y:S01]  /*5d80*/  @!P1 ISETP.NE.AND P2, PT, R9, 0x1, PT ;  /* 0x000000010900980c */ /* 0x000fe20003f45270 */
[----:B------:R-:W-:Y:S01]  /*5d90*/  VIADD R80, R80, 0x1 ;  /* 0x0000000150507836 */ /* 0x000fe20000000000 */
[----:B------:R-:W-:Y:S02]  /*5da0*/  @!P1 SEL R2, R29, R2, !P0 ;  /* 0x000000021d029207 */ /* 0x000fe40004000000 */
[----:B------:R-:W-:Y:S02]  /*5db0*/  @!P1 SHF.R.U32.HI R0, RZ, R13, R0 ;  /* 0x0000000dff009219 */ /* 0x000fe40000011600 */
[----:B------:R-:W-:Y:S01]  /*5dc0*/  LOP3.LUT P0, RZ, R71, 0x90, RZ, 0xc0, !PT ;  /* 0x0000009047ff7812 */ /* 0x000fe2000780c0ff */
[----:B------:R-:W-:Y:S01]  /*5dd0*/  USHF.L.U32 UR42, UR42, 0x6, URZ ;  /* 0x000000062a2a7899 */ /* 0x000fe200080006ff */
[----:B------:R-:W-:Y:S01]  /*5de0*/  @!P1 SEL R3, R31, R0, !P2 ;  /* 0x000000001f039207 */ /* 0x000fe20005000000 */
[----:B------:R-:W-:Y:S01]  /*5df0*/  USHF.L.U32 UR41, UR41, 0x7, URZ ;  /* 0x0000000729297899 */ /* 0x000fe200080006ff */
[----:B------:R-:W-:Y:S03]  /*5e00*/  @P4 SHF.R.U32.HI R72, RZ, 0x10, R17 ;  /* 0x00000010ff484819 */ /* 0x000fe60000011611 */
[----:B------:R-:W-:Y:S02]  /*5e10*/  @!P1 IMAD.IADD R0, R2, 0x1, -R3 ;  /* 0x0000000102009824 */ /* 0x000fe400078e0a03 */
[----:B------:R-:W-:Y:S02]  /*5e20*/  @!P1 IMAD.IADD R2, R3, 0x1, -R2 ;  /* 0x0000000103029824 */ /* 0x000fe400078e0a02 */
[----:B------:R-:W-:Y:S02]  /*5e30*/  @!P1 IMAD R31, R0, R9, R31 ;  /* 0x00000009001f9224 */ /* 0x000fe400078e021f */
[----:B------:R-:W-:Y:S01]  /*5e40*/  @!P1 IMAD R29, R2, R10, R29 ;  /* 0x0000000a021d9224 */ /* 0x000fe200078e021d */
[----:B------:R-:W-:Y:S06]  /*5e50*/  @!P0 BRA `(.L_x_104) ;  /* 0x00000000007c8947 */ /* 0x000fec0003800000 */
[----:B------:R-:W1:Y:S01]  /*5e60*/  LDCU.64 UR8, c[0x4][0x80] ;  /* 0x01001000ff0877ac */ /* 0x000e620008000a00 */
[----:B------:R-:W-:Y:S01]  /*5e70*/  MOV R2, 0x0 ;  /* 0x0000000000027802 */ /* 0x000fe20000000f00 */
[----:B------:R-:W-:Y:S02]  /*5e80*/  HFMA2 R12, -RZ, RZ, 0, 5.9604644775390625e-08 ;  /* 0x00000001ff0c7431 */ /* 0x000fe400000001ff */
[----:B------:R-:W-:Y:S01]  /*5e90*/  IMAD.MOV.U32 R8, RZ, RZ, 0x70 ;  /* 0x00000070ff087424 */ /* 0x000fe200078e00ff */
[----:B------:R2:W3:Y:S01]  /*5ea0*/  LDC.64 R14, c[0x4][R2] ;  /* 0x01000000020e7b82 */ /* 0x0004e20000000a00 */
[----:B------:R-:W4:Y:S01]  /*5eb0*/  LDCU.64 UR6, c[0x4][0x88] ;  /* 0x01001100ff0677ac */ /* 0x000f220008000a00 */
[----:B------:R-:W-:Y:S01]  /*5ec0*/  IMAD.MOV.U32 R13, RZ, RZ, RZ ;  /* 0x000000ffff0d7224 */ /* 0x000fe200078e00ff */
[----:B------:R-:W2:Y:S01]  /*5ed0*/  LDCU.64 UR4, c[0x4][0x8] ;  /* 0x01000100ff0477ac */ /* 0x000ea20008000a00 */
[----:B-1----:R-:W-:Y:S01]  /*5ee0*/  MOV R5, UR9 ;  /* 0x0000000900057c02 */ /* 0x002fe20008000f00 */
[----:B------:R-:W-:Y:S01]  /*5ef0*/  IMAD.U32 R4, RZ, RZ, UR8 ;  /* 0x00000008ff047e24 */ /* 0x000fe2000f8e00ff */
[----:B----4-:R-:W-:Y:S01]  /*5f00*/  MOV R7, UR7 ;  /* 0x0000000700077c02 */ /* 0x010fe20008000f00 */
[----:B------:R-:W-:Y:S01]  /*5f10*/  IMAD.U32 R6, RZ, RZ, UR6 ;  /* 0x00000006ff067e24 */ /* 0x000fe2000f8e00ff */
[----:B--2---:R-:W-:Y:S01]  /*5f20*/  MOV R11, UR5 ;  /* 0x00000005000b7c02 */ /* 0x004fe20008000f00 */
[----:B------:R-:W-:Y:S02]  /*5f30*/  IMAD.U32 R10, RZ, RZ, UR4 ;  /* 0x00000004ff0a7e24 */ /* 0x000fe4000f8e00ff */
[----:B------:R-:W-:Y:S07]  /*5f40*/  LEPC R20, `(.L_x_105) ;  /* 0x000000001014794e */ /* 0x000fee0000000000 */
[----:B---3-5:R-:W-:Y:S05]  /*5f50*/  CALL.ABS.NOINC R14 ;  /* 0x000000000e007343 */ /* 0x028fea0003c00000 */
.L_x_105:
[----:B------:R-:W1:Y:S01]  /*5f60*/  LDCU.64 UR8, c[0x4][0x80] ;  /* 0x01001000ff0877ac */ /* 0x000e620008000a00 */
[----:B------:R-:W2:Y:S01]  /*5f70*/  LDC.64 R2, c[0x4][R2] ;  /* 0x0100000002027b82 */ /* 0x000ea20000000a00 */
[----:B------:R-:W-:Y:S02]  /*5f80*/  HFMA2 R12, -RZ, RZ, 0, 5.9604644775390625e-08 ;  /* 0x00000001ff0c7431 */ /* 0x000fe400000001ff */
[----:B------:R-:W-:Y:S02]  /*5f90*/  IMAD.MOV.U32 R8, RZ, RZ, 0x70 ;  /* 0x00000070ff087424 */ /* 0x000fe400078e00ff */
[----:B------:R-:W-:Y:S01]  /*5fa0*/  IMAD.MOV.U32 R13, RZ, RZ, RZ ;  /* 0x000000ffff0d7224 */ /* 0x000fe200078e00ff */
[----:B------:R-:W3:Y:S01]  /*5fb0*/  LDCU.64 UR6, c[0x4][0x88] ;  /* 0x01001100ff0677ac */ /* 0x000ee20008000a00 */
[----:B------:R-:W4:Y:S01]  /*5fc0*/  LDCU.64 UR4, c[0x4][0x8] ;  /* 0x01000100ff0477ac */ /* 0x000f220008000a00 */
[----:B-1----:R-:W-:Y:S02]  /*5fd0*/  MOV R4, UR8 ;  /* 0x0000000800047c02 */ /* 0x002fe40008000f00 */
[----:B------:R-:W-:Y:S02]  /*5fe0*/  MOV R5, UR9 ;  /* 0x0000000900057c02 */ /* 0x000fe40008000f00 */
[----:B---3--:R-:W-:Y:S01]  /*5ff0*/  MOV R7, UR7 ;  /* 0x0000000700077c02 */ /* 0x008fe20008000f00 */
[----:B------:R-:W-:Y:S01]  /*6000*/  IMAD.U32 R6, RZ, RZ, UR6 ;  /* 0x00000006ff067e24 */ /* 0x000fe2000f8e00ff */
[----:B----4-:R-:W-:Y:S01]  /*6010*/  MOV R11, UR5 ;  /* 0x00000005000b7c02 */ /* 0x010fe20008000f00 */
[----:B------:R-:W-:Y:S02]  /*6020*/  IMAD.U32 R10, RZ, RZ, UR4 ;  /* 0x00000004ff0a7e24 */ /* 0x000fe4000f8e00ff */
[----:B------:R-:W-:Y:S07]  /*6030*/  LEPC R20, `(.L_x_104) ;  /* 0x000000001014794e */ /* 0x000fee0000000000 */
[----:B--2---:R-:W-:Y:S05]  /*6040*/  CALL.ABS.NOINC R2 ;  /* 0x0000000002007343 */ /* 0x004fea0003c00000 */
.L_x_104:
[----:B------:R-:W-:Y:S05]  /*6050*/  BSYNC.RECONVERGENT B6 ;  /* 0x0000000000067941 */ /* 0x000fea0003800200 */
.L_x_103:
[C---:B------:R-:W-:Y:S02]  /*6060*/  ISETP.NE.U32.AND P3, PT, R58.reuse, RZ, PT ;  /* 0x000000ff3a00720c */ /* 0x040fe40003f65070 */
[----:B------:R-:W-:Y:S02]  /*6070*/  ISETP.NE.U32.AND P0, PT, RZ, UR38, PT ;  /* 0x00000026ff007c0c */ /* 0x000fe4000bf05070 */
[C---:B------:R-:W-:Y:S02]  /*6080*/  ISETP.NE.AND.EX P3, PT, R59.reuse, RZ, PT, P3 ;  /* 0x000000ff3b00720c */ /* 0x040fe40003f65330 */
[----:B------:R-:W-:Y:S02]  /*6090*/  ISETP.NE.U32.AND P4, PT, R58, RZ, PT ;  /* 0x000000ff3a00720c */ /* 0x000fe40003f85070 */
[----:B------:R-:W-:Y:S02]  /*60a0*/  ISETP.NE.AND.EX P0, PT, RZ, UR39, PT, P0 ;  /* 0x00000027ff007c0c */ /* 0x000fe4000bf05300 */
[----:B------:R-:W-:Y:S02]  /*60b0*/  ISETP.NE.U32.AND P2, PT, R54, RZ, PT ;  /* 0x000000ff3600720c */ /* 0x000fe40003f45070 */
[----:B------:R-:W-:Y:S02]  /*60c0*/  ISETP.NE.U32.AND P1, PT, RZ, UR38, PT ;  /* 0x00000026ff007c0c */ /* 0x000fe4000bf25070 */
[----:B------:R-:W-:Y:S03]  /*60d0*/  ISETP.NE.AND.EX P4, PT, R59, RZ, P0, P4 ;  /* 0x000000ff3b00720c */ /* 0x000fe60000785340 */
[----:B------:R-:W-:Y:S10]  /*60e0*/  @!P3 BRA `(.L_x_106) ;  /* 0x00000000002cb947 */ /* 0x000ff40003800000 */
[----:B------:R-:W-:Y:S01]  /*60f0*/  ISETP.NE.U32.AND P0, PT, R56, RZ, PT ;  /* 0x000000ff3800720c */ /* 0x000fe20003f05070 */
[----:B------:R-:W-:Y:S03]  /*6100*/  IMAD.MOV.U32 R63, RZ, RZ, 0x1 ;  /* 0x00000001ff3f7424 */ /* 0x000fe600078e00ff */
[----:B------:R-:W-:Y:S11]  /*6110*/  ISETP.NE.AND.EX P0, PT, R57, RZ, PT, P0 ;  /* 0x000000ff3900720c */ /* 0x000ff60003f05300 */
[----:B------:R-:W-:Y:S02]  /*6120*/  @!UPT UIADD3 URZ, UPT, UPT, URZ, URZ, URZ ;  /* 0x000000fffffff290 */ /* 0x000fe4000fffe0ff */
[----:B------:R-:W1:Y:S01]  /*6130*/  @P0 LDC.64 R2, c[0x0][0x888] ;  /* 0x00022200ff020b82 */ /* 0x000e620000000a00 */
[----:B------:R-:W-:Y:S04]  /*6140*/  @P0 IMAD R0, R58, UR36, RZ ;  /* 0x000000243a000c24 */ /* 0x000fe8000f8e02ff */
[----:B-1----:R-:W-:Y:S04]  /*6150*/  @P0 IMAD.WIDE R2, R0, 0x4, R2 ;  /* 0x0000000400020825 */ /* 0x002fe800078e0202 */
[----:B------:R-:W-:Y:S01]  /*6160*/  HFMA2 R0, -RZ, RZ, 0, 5.9604644775390625e-08 ;  /* 0x00000001ff007431 */ /* 0x000fe200000001ff */
[----:B-----5:R1:W5:Y:S04]  /*6170*/  @P0 LDG.E R35, desc[UR46][R2.64] ;  /* 0x0000002e02230981 */ /* 0x020368000c1e1900 */
[----:B------:R-:W-:Y:S01]  /*6180*/  @!P0 PRMT R63, R0, 0x7610, R63 ;  /* 0x00007610003f8816 */ /* 0x000fe2000000003f */
[----:B-1----:R-:W2:Y:S06]  /*6190*/  @!P0 LDC R35, c[0x0][0x880] ;  /* 0x00022000ff238b82 */ /* 0x002eac0000000800 */
.L_x_106:
[----:B------:R-:W-:Y:S02]  /*61a0*/  ISETP.NE.AND.EX P2, PT, R55, RZ, PT, P2 ;  /* 0x000000ff3700720c */ /* 0x000fe40003f45320 */
[----:B------:R-:W-:Y:S02]  /*61b0*/  PLOP3.LUT P0, PT, PT, PT, PT, 0x8, 0x80 ;  /* 0x000000000080781c */ /* 0x000fe40003f0e170 */
[----:B------:R-:W-:Y:S02]  /*61c0*/  ISETP.NE.AND.EX P1, PT, RZ, UR39, PT, P1 ;  /* 0x00000027ff007c0c */ /* 0x000fe4000bf25310 */
[----:B------:R-:W-:Y:S07]  /*61d0*/  @!P4 PLOP3.LUT P0, PT, P3, PT, PT, 0x80, 0x8 ;  /* 0x000000000008c81c */ /* 0x000fee0001f0f070 */
[----:B------:R-:W-:Y:S06]  /*61e0*/  @!P2 BRA `(.L_x_107) ;  /* 0x000000000020a947 */ /* 0x000fec0003800000 */
[----:B------:R-:W-:Y:S04]  /*61f0*/  ISETP.NE.U32.AND P2, PT, R52, RZ, PT ;  /* 0x000000ff3400720c */ /* 0x000fe80003f45070 */
[----:B------:R-:W-:Y:S11]  /*6200*/  ISETP.NE.AND.EX P2, PT, R53, RZ, PT, P2 ;  /* 0x000000ff3500720c */ /* 0x000ff60003f45320 */
[----:B------:R-:W-:Y:S02]  /*6210*/  @!UPT UIADD3 URZ, UPT, UPT, URZ, URZ, URZ ;  /* 0x000000fffffff290 */ /* 0x000fe4000fffe0ff */
[----:B------:R-:W1:Y:S01]  /*6220*/  @P2 LDC.64 R2, c[0x0][0x8a8] ;  /* 0x00022a00ff022b82 */ /* 0x000e620000000a00 */
[----:B------:R-:W-:Y:S04]  /*6230*/  @P2 IMAD R0, R54, UR36, RZ ;  /* 0x0000002436002c24 */ /* 0x000fe8000f8e02ff */
[----:B-1----:R-:W-:Y:S05]  /*6240*/  @P2 IMAD.WIDE R2, R0, 0x4, R2 ;  /* 0x0000000400022825 */ /* 0x002fea00078e0202 */
[----:B-----5:R1:W5:Y:S02]  /*6250*/  @P2 LDG.E R32, desc[UR46][R2.64] ;  /* 0x0000002e02202981 */ /* 0x020364000c1e1900 */
[----:B-1----:R-:W3:Y:S02]  /*6260*/  @!P2 LDC R32, c[0x0][0x8a0] ;  /* 0x00022800ff20ab82 */ /* 0x002ee40000000800 */
.L_x_107:
[----:B--2--5:R-:W-:Y:S01]  /*6270*/  FSETP.NEU.AND P2, PT, R35, RZ, PT ;  /* 0x000000ff2300720b */ /* 0x024fe20003f4d000 */
[----:B------:R-:W-:Y:S01]  /*6280*/  IMAD.SHL.U32 R81, R68, 0x2, RZ ;  /* 0x0000000244517824 */ /* 0x000fe200078e00ff */
[----:B------:R-:W-:Y:S01]  /*6290*/  SEL R5, RZ, 0xffffffff, P1 ;  /* 0xffffffffff057807 */ /* 0x000fe20000800000 */
[----:B------:R-:W-:Y:S01]  /*62a0*/  BSSY B1, `(.L_x_108) ;  /* 0x0000033000017945 */ /* 0x000fe20003800000 */
[----:B------:R-:W-:Y:S01]  /*62b0*/  @!P4 LOP3.LUT P1, RZ, R63, 0xff, RZ, 0xc0, !PT ;  /* 0x000000ff3fffc812 */ /* 0x000fe2000782c0ff */
[----:B------:R-:W-:Y:S01]  /*62c0*/  IMAD.MOV.U32 R39, RZ, RZ, 0x1 ;  /* 0x00000001ff277424 */ /* 0x000fe200078e00ff */
[----:B------:R-:W-:Y:S01]  /*62d0*/  @!P4 SEL R0, RZ, 0xffffffff, P2 ;  /* 0xffffffffff00c807 */ /* 0x000fe20001000000 */
[C---:B------:R-:W-:Y:S01]  /*62e0*/  IMAD R34, R30.reuse, 0x40, R33 ;  /* 0x000000401e227824 */ /* 0x040fe200078e0221 */
[----:B------:R-:W-:Y:S01]  /*62f0*/  LOP3.LUT R75, R75, 0x1, RZ, 0x3c, !PT ;  /* 0x000000014b4b7812 */ /* 0x000fe200078e3cff */
[----:B------:R-:W-:Y:S01]  /*6300*/  IMAD.MOV.U32 R38, RZ, RZ, RZ ;  /* 0x000000ffff267224 */ /* 0x000fe200078e00ff */
[----:B------:R-:W-:Y:S02]  /*6310*/  @P0 SEL R0, R5, R0, !P1 ;  /* 0x0000000005000207 */ /* 0x000fe40004800000 */
[----:B------:R-:W-:Y:S02]  /*6320*/  CS2R R50, SRZ ;  /* 0x0000000000327805 */ /* 0x000fe4000001ff00 */
[----:B------:R-:W-:Y:S02]  /*6330*/  LEA R78, R30, UR44, 0x3 ;  /* 0x0000002c1e4e7c11 */ /* 0x000fe4000f8e18ff */
[----:B------:R-:W-:Y:S02]  /*6340*/  CS2R R48, SRZ ;  /* 0x0000000000307805 */ /* 0x000fe4000001ff00 */
[----:B------:R-:W-:Y:S02]  /*6350*/  @!P4 LOP3.LUT R0, R0, 0x1, RZ, 0xc0, !PT ;  /* 0x000000010000c812 */ /* 0x000fe400078ec0ff */
[----:B------:R-:W-:Y:S02]  /*6360*/  CS2R R42, SRZ ;  /* 0x00000000002a7805 */ /* 0x000fe4000001ff00 */
[----:B------:R-:W-:Y:S02]  /*6370*/  SHF.L.U32 R3, R74, 0x1f, RZ ;  /* 0x0000001f4a037819 */ /* 0x000fe400000006ff */
[----:B------:R-:W-:Y:S02]  /*6380*/  CS2R R40, SRZ ;  /* 0x0000000000287805 */ /* 0x000fe4000001ff00 */
[----:B------:R-:W-:Y:S01]  /*6390*/  ISETP.NE.U32.OR P6, PT, R0, 0x1, P4 ;  /* 0x000000010000780c */ /* 0x000fe200027c5470 */
[----:B------:R-:W-:Y:S01]  /*63a0*/  VIADD R86, R81, UR44 ;  /* 0x0000002c51567c36 */ /* 0x000fe20008000000 */
[----:B------:R-:W-:Y:S02]  /*63b0*/  SEL R0, RZ, 0xffffffff, P2 ;  /* 0xffffffffff007807 */ /* 0x000fe40001000000 */
[----:B------:R-:W-:Y:S02]  /*63c0*/  LOP3.LUT P2, R79, R63, 0xff, RZ, 0xc0, !PT ;  /* 0x000000ff3f4f7812 */ /* 0x000fe4000784c0ff */
[----:B------:R-:W-:Y:S02]  /*63d0*/  P2R R82, PR, RZ, 0x40 ;  /* 0x00000040ff527803 */ /* 0x000fe40000000000 */
[----:B------:R-:W-:Y:S04]  /*63e0*/  @P3 SEL R0, R5, R0, !P2 ;  /* 0x0000000005003207 */ /* 0x000fe80005000000 */
[----:B------:R-:W-:Y:S02]  /*63f0*/  LOP3.LUT R0, R0, 0x1, RZ, 0xc0, !PT ;  /* 0x0000000100007812 */ /* 0x000fe400078ec0ff */
[----:B------:R-:W-:Y:S02]  /*6400*/  @P6 SHF.L.U32 R2, R75, 0x1f, RZ ;  /* 0x0000001f4b026819 */ /* 0x000fe400000006ff */
[----:B------:R-:W-:Y:S02]  /*6410*/  ISETP.NE.U32.AND P5, PT, R0, 0x1, PT ;  /* 0x000000010000780c */ /* 0x000fe40003fa5070 */
[----:B------:R-:W1:Y:S02]  /*6420*/  @P6 SYNCS.PHASECHK.TRANS64.TRYWAIT P1, [UR44+0x20], R2 ;  /* 0x00002002ff0065a7 */ /* 0x000e64000802112c */
[----:B------:R-:W-:Y:S01]  /*6430*/  P2R R84, PR, RZ, 0x20 ;  /* 0x00000020ff547803 */ /* 0x000fe20000000000 */
[----:B------:R2:W4:Y:S01]  /*6440*/  SYNCS.PHASECHK.TRANS64.TRYWAIT P0, [R78+URZ+0x90], R3 ;  /* 0x000090034e0075a7 */ /* 0x00052200080011ff */
[----:B-1----:R-:W-:Y:S01]  /*6450*/  @P6 SEL R39, RZ, 0x1, !P1 ;  /* 0x00000001ff276807 */ /* 0x002fe20004800000 */
[----:B--2---:R-:W-:Y:S06]  /*6460*/  @!P6 BRA `(.L_x_109) ;  /* 0x000000000058e947 */ /* 0x004fec0003800000 */
[C---:B------:R-:W-:Y:S01]  /*6470*/  VIADD R0, R86.reuse, 0x200 ;  /* 0x0000020056007836 */ /* 0x040fe20000000000 */
[----:B------:R-:W-:Y:S01]  /*6480*/  LOP3.LUT P6, RZ, R69, 0x40, RZ, 0xc0, !PT ;  /* 0x0000004045ff7812 */ /* 0x000fe200078cc0ff */
[----:B------:R-:W-:Y:S01]  /*6490*/  BSSY B0, `(.L_x_110) ;  /* 0x000000e000007945 */ /* 0x000fe20003800000 */
[----:B------:R-:W-:Y:S01]  /*64a0*/  ISETP.NE.AND P2, PT, R39, RZ, PT ;  /* 0x000000ff2700720c */ /* 0x000fe20003f45270 */
[----:B------:R-:W-:Y:S01]  /*64b0*/  @P5 VIADD R2, R86, 0x210 ;  /* 0x0000021056025836 */ /* 0x000fe20000000000 */
[----:B------:R-:W-:Y:S01]  /*64c0*/  PLOP3.LUT P1, PT, PT, PT, PT, 0x8, 0x80 ;  /* 0x000000000080781c */ /* 0x000fe20003f2e170 */
[----:B------:R-:W-:Y:S01]  /*64d0*/  IMAD.MOV.U32 R51, RZ, RZ, RZ ;  /* 0x000000ffff337224 */ /* 0x000fe200078e00ff */
[----:B------:R-:W-:Y:S02]  /*64e0*/  @P5 PLOP3.LUT P1, PT, P6, PT, PT, 0x80, 0x8 ;  /* 0x000000000008581c */ /* 0x000fe4000372f070 */
[----:B------:R-:W-:Y:S02]  /*64f0*/  CS2R R48, SRZ ;  /* 0x0000000000307805 */ /* 0x000fe4000001ff00 */
[----:B------:R-:W-:Y:S02]  /*6500*/  CS2R R42, SRZ ;  /* 0x00000000002a7805 */ /* 0x000fe4000001ff00 */
[----:B------:R-:W-:Y:S07]  /*6510*/  CS2R R40, SRZ ;  /* 0x0000000000287805 */ /* 0x000fee000001ff00 */
[----:B------:R-:W-:Y:S01]  /*6520*/  @P1 VIADD R2, R0, 0xfffffff0 ;  /* 0xfffffff000021836 */ /* 0x000fe20000000000 */
[----:B------:R-:W-:Y:S06]  /*6530*/  @P2 BRA `(.L_x_111) ;  /* 0x00000000000c2947 */ /* 0x000fec0003800000 */
[----:B------:R-:W-:Y:S04]  /*6540*/  SHF.L.U32 R5, R75, 0x1f, RZ ;  /* 0x0000001f4b057819 */ /* 0x000fe800000006ff */
[----:B------:R-:W1:Y:S02]  /*6550*/  SYNCS.PHASECHK.TRANS64.TRYWAIT P1, [UR44+0x20], R5 ;  /* 0x00002005ff0075a7 */ /* 0x000e64000802112c */
[----:B-1----:R-:W-:Y:S05]  /*6560*/  @!P1 BRA `(.L_x_112) ;  /* 0x00000030000c9947 */ /* 0x002fea0003800000 */
.L_x_111:
[----:B------:R-:W-:Y:S05]  /*6570*/  BSYNC B0 ;  /* 0x0000000000007941 */ /* 0x000fea0003800000 */
.L_x_110:
[----:B------:R-:W-:Y:S01]  /*6580*/  ISETP.NE.AND P1, PT, R84, RZ, PT ;  /* 0x000000ff5400720c */ /* 0x000fe20003f25270 */
[----:B------:R-:W-:Y:S11]  /*6590*/  HFMA2 R38, -RZ, RZ, 0, 5.9604644775390625e-08 ;  /* 0x00000001ff267431 */ /* 0x000ff600000001ff */
[----:B------:R-:W-:Y:S01]  /*65a0*/  @!UPT UIADD3 URZ, UPT, UPT, URZ, URZ, URZ ;  /* 0x000000fffffff290 */ /* 0x000fe2000fffe0ff */
[----:B------:R2:W1:Y:S04]  /*65b0*/  @P1 LDS.128 R48, [R2] ;  /* 0x0000000002301984 */ /* 0x0004680000000c00 */
[----:B------:R2:W1:Y:S02]  /*65c0*/  @P1 LDS.128 R40, [R81+UR44+0x200] ;  /* 0x0002002c51281984 */ /* 0x0004640008000c00 */
.L_x_109:
[----:B------:R-:W-:Y:S05]  /*65d0*/  BSYNC B1 ;  /* 0x0000000000017941 */ /* 0x000fea0003800000 */
.L_x_108:
[----:B-1----:R-:W-:Y:S04]  /*65e0*/  SHF.R.U32.HI R5, RZ, 0x15, R34 ;  /* 0x00000015ff057819 */ /* 0x002fe80000011622 */
[----:B------:R-:W-:Y:S01]  /*65f0*/  LOP3.LUT P1, RZ, R5, 0x3, R70, 0x48, !PT ;  /* 0x0000000305ff7812 */ /* 0x000fe20007824846 */
[----:B------:R-:W-:Y:S01]  /*6600*/  @!UPT UIADD3 URZ, UPT, UPT, URZ, URZ, URZ ;  /* 0x000000fffffff290 */ /* 0x000fe2000fffe0ff */
[----:B----4-:R-:W-:Y:S11]  /*6610*/  @P0 BRA `(.L_x_113) ;  /* 0x0000000000080947 */ /* 0x010ff60003800000 */
[----:B------:R-:W1:Y:S02]  /*6620*/  SYNCS.PHASECHK.TRANS64.TRYWAIT P0, [R78+URZ+0x90], R3 ;  /* 0x000090034e0075a7 */ /* 0x000e6400080011ff */
[----:B-1----:R-:W-:Y:S05]  /*6630*/  @!P0 BRA `(.L_x_114) ;  /* 0x0000002c00f08947 */ /* 0x002fea0003800000 */
.L_x_113:
[----:B------:R-:W-:Y:S05]  /*6640*/  @!P1 BRA `(.L_x_115) ;  /* 0x0000000000409947 */ /* 0x000fea0003800000 */
[----:B------:R-:W4:Y:S01]  /*6650*/  LDCU.64 UR8, c[0x4][0x70] ;  /* 0x01000e00ff0877ac */ /* 0x000f220008000a00 */
[----:B-1----:R-:W-:Y:S01]  /*6660*/  MOV R3, 0x0 ;  /* 0x0000000000037802 */ /* 0x002fe20000000f00 */
[----:B------:R-:W-:Y:S02]  /*6670*/  HFMA2 R12, -RZ, RZ, 0, 5.9604644775390625e-08 ;  /* 0x00000001ff0c7431 */ /* 0x000fe400000001ff */
[----:B------:R-:W-:Y:S02]  /*6680*/  IMAD.MOV.U32 R8, RZ, RZ, 0x192 ;  /* 0x00000192ff087424 */ /* 0x000fe400078e00ff */
[----:B------:R-:W-:Y:S01]  /*6690*/  IMAD.MOV.U32 R13, RZ, RZ, RZ ;  /* 0x000000ffff0d7224 */ /* 0x000fe200078e00ff */
[----:B------:R-:W1:Y:S01]  /*66a0*/  LDCU.64 UR6, c[0x4][0x78] ;  /* 0x01000f00ff0677ac */ /* 0x000e620008000a00 */
[----:B--2---:R-:W2:Y:S01]  /*66b0*/  LDC.64 R2, c[0x4][R3] ;  /* 0x0100000003027b82 */ /* 0x004ea20000000a00 */
[----:B------:R-:W5:Y:S01]  /*66c0*/  LDCU.64 UR4, c[0x4][0x10] ;  /* 0x01000200ff0477ac */ /* 0x000f620008000a00 */
[----:B----4-:R-:W-:Y:S01]  /*66d0*/  MOV R5, UR9 ;  /* 0x0000000900057c02 */ /* 0x010fe20008000f00 */
[----:B------:R-:W-:Y:S01]  /*66e0*/  IMAD.U32 R4, RZ, RZ, UR8 ;  /* 0x00000008ff047e24 */ /* 0x000fe2000f8e00ff */
[----:B-1----:R-:W-:Y:S01]  /*66f0*/  MOV R7, UR7 ;  /* 0x0000000700077c02 */ /* 0x002fe20008000f00 */
[----:B------:R-:W-:Y:S01]  /*6700*/  IMAD.U32 R6, RZ, RZ, UR6 ;  /* 0x00000006ff067e24 */ /* 0x000fe2000f8e00ff */
[----:B-----5:R-:W-:Y:S01]  /*6710*/  MOV R11, UR5 ;  /* 0x00000005000b7c02 */ /* 0x020fe20008000f00 */
[----:B------:R-:W-:Y:S02]  /*6720*/  IMAD.U32 R10, RZ, RZ, UR4 ;  /* 0x00000004ff0a7e24 */ /* 0x000fe4000f8e00ff */
[----:B------:R-:W-:Y:S07]  /*6730*/  LEPC R20, `(.L_x_115) ;  /* 0x000000001014794e */ /* 0x000fee0000000000 */
[----:B--23--:R-:W-:Y:S05]  /*6740*/  CALL.ABS.NOINC R2 ;  /* 0x0000000002007343 */ /* 0x00cfea0003c00000 */
.L_x_115:
[----:B------:R-:W-:Y:S05]  /*6750*/  WARPSYNC.ALL ;  /* 0x0000000000007948 */ /* 0x000fea0003800000 */
[----:B------:R-:W-:Y:S01]  /*6760*/  R2UR UR4, R34 ;  /* 0x00000000220472ca */ /* 0x000fe200000e0000 */
[--C-:B------:R-:W-:Y:S01]  /*6770*/  HADD2.F32 R20, -RZ, R40.reuse.H0_H0 ;  /* 0x20000028ff147230 */ /* 0x100fe20000004100 */
[----:B------:R-:W-:Y:S01]  /*6780*/  MOV R85, 0x10 ;  /* 0x0000001000557802 */ /* 0x000fe20000000f00 */
[----:B------:R-:W-:Y:S01]  /*6790*/  HADD2.F32 R21, -RZ, R40.H1_H1 ;  /* 0x30000028ff157230 */ /* 0x000fe20000004100 */
[----:B------:R-:W-:Y:S01]  /*67a0*/  LOP3.LUT P6, RZ, R69, 0x40, RZ, 0xc0, !PT ;  /* 0x0000004045ff7812 */ /* 0x000fe200078cc0ff */
[----:B------:R-:W-:Y:S01]  /*67b0*/  HADD2.F32 R36, -RZ, R41.H1_H1 ;  /* 0x30000029ff247230 */ /* 0x000fe20000004100 */
[----:B------:R-:W-:Y:S01]  /*67c0*/  ISETP.NE.AND P0, PT, R76, RZ, PT ;  /* 0x000000ff4c00720c */ /* 0x000fe20003f05270 */
[----:B------:R-:W-:Y:S01]  /*67d0*/  HADD2.F32 R37, -RZ, R43.H0_H0 ;  /* 0x2000002bff257230 */ /* 0x000fe20000004100 */
[----:B------:R-:W-:Y:S01]  /*67e0*/  SEL R85, R85, 0xfffffff0, !P6 ;  /* 0xfffffff055557807 */ /* 0x000fe20007000000 */
[----:B------:R-:W-:Y:S03]  /*67f0*/  BSSY.RECONVERGENT B0, `(.L_x_116) ;  /* 0x000004f000007945 */ /* 0x000fe60003800200 */
[----:B------:R-:W-:Y:S01]  /*6800*/  IADD3 R83, PT, PT, R86, R85, RZ ;  /* 0x0000005556537210 */ /* 0x000fe20007ffe0ff */
[----:B------:R-:W3:Y:S02]  /*6810*/  LDTM.x16 R4, tmem[UR4] ;  /* 0x00000004000479ee */ /* 0x000ee40008240000 */
[C---:B---3--:R-:W-:Y:S01]  /*6820*/  FMUL R0, R32.reuse, R4 ;  /* 0x0000000420007220 */ /* 0x048fe20000400000 */
[C---:B--2---:R-:W-:Y:S01]  /*6830*/  FMUL R2, R32.reuse, R5 ;  /* 0x0000000520027220 */ /* 0x044fe20000400000 */
[C---:B-1----:R-:W-:Y:S01]  /*6840*/  FMUL R3, R32.reuse, R6 ;  /* 0x0000000620037220 */ /* 0x042fe20000400000 */
[C---:B------:R-:W-:Y:S01]  /*6850*/  FMUL R7, R32.reuse, R7 ;  /* 0x0000000720077220 */ /* 0x040fe20000400000 */
[C---:B------:R-:W-:Y:S01]  /*6860*/  FFMA R0, R35.reuse, R20, R0 ;  /* 0x0000001423007223 */ /* 0x040fe20000000000 */
[----:B------:R-:W-:Y:S02]  /*6870*/  HADD2.F32 R20, -RZ, R41.H0_H0 ;  /* 0x20000029ff147230 */ /* 0x000fe40000004100 */
[C---:B------:R-:W-:Y:S01]  /*6880*/  FFMA R2, R35.reuse, R21, R2 ;  /* 0x0000001523027223 */ /* 0x040fe20000000002 */
[--C-:B------:R-:W-:Y:S02]  /*6890*/  HADD2.F32 R21, -RZ, R42.reuse.H0_H0 ;  /* 0x2000002aff157230 */ /* 0x100fe40000004100 */
[C---:B------:R-:W-:Y:S01]  /*68a0*/  FMUL R4, R32.reuse, R8 ;  /* 0x0000000820047220 */ /* 0x040fe20000400000 */
[C---:B------:R-:W-:Y:S01]  /*68b0*/  FMUL R5, R32.reuse, R9 ;  /* 0x0000000920057220 */ /* 0x040fe20000400000 */
[C---:B------:R-:W-:Y:S01]  /*68c0*/  FFMA R3, R35.reuse, R20, R3 ;  /* 0x0000001423037223 */ /* 0x040fe20000000003 */
[----:B------:R-:W-:Y:S02]  /*68d0*/  HADD2.F32 R20, -RZ, R42.H1_H1 ;  /* 0x3000002aff147230 */ /* 0x000fe40000004100 */
[C---:B------:R-:W-:Y:S01]  /*68e0*/  FFMA R7, R35.reuse, R36, R7 ;  /* 0x0000002423077223 */ /* 0x040fe20000000007 */
[C---:B------:R-:W-:Y:S01]  /*68f0*/  FMUL R6, R32.reuse, R10 ;  /* 0x0000000a20067220 */ /* 0x040fe20000400000 */
[----:B------:R-:W-:Y:S02]  /*6900*/  HADD2.F32 R36, -RZ, R43.H1_H1 ;  /* 0x3000002bff247230 */ /* 0x000fe40000004100 */
[C---:B------:R-:W-:Y:S01]  /*6910*/  FMUL R11, R32.reuse, R11 ;  /* 0x0000000b200b7220 */ /* 0x040fe20000400000 */
[C---:B------:R-:W-:Y:S01]  /*6920*/  FFMA R4, R35.reuse, R21, R4 ;  /* 0x0000001523047223 */ /* 0x040fe20000000004 */
[C---:B------:R-:W-:Y:S01]  /*6930*/  FFMA R5, R35.reuse, R20, R5 ;  /* 0x0000001423057223 */ /* 0x040fe20000000005 */
[C---:B------:R-:W-:Y:S01]  /*6940*/  FFMA R6, R35.reuse, R37, R6 ;  /* 0x0000002523067223 */ /* 0x040fe20000000006 */
[--C-:B------:R-:W-:Y:S02]  /*6950*/  HADD2.F32 R20, -RZ, R48.reuse.H0_H0 ;  /* 0x20000030ff147230 */ /* 0x100fe40000004100 */
[C---:B------:R-:W-:Y:S01]  /*6960*/  FFMA R11, R35.reuse, R36, R11 ;  /* 0x00000024230b7223 */ /* 0x040fe2000000000b */
[C---:B------:R-:W-:Y:S01]  /*6970*/  FMUL R8, R32.reuse, R12 ;  /* 0x0000000c20087220 */ /* 0x040fe20000400000 */
[----:B------:R-:W-:Y:S02]  /*6980*/  HADD2.F32 R36, -RZ, R48.H1_H1 ;  /* 0x30000030ff247230 */ /* 0x000fe40000004100 */
[C---:B------:R-:W-:Y:S01]  /*6990*/  FMUL R9, R32.reuse, R13 ;  /* 0x0000000d20097220 */ /* 0x040fe20000400000 */
[--C-:B------:R-:W-:Y:S02]  /*69a0*/  HADD2.F32 R21, -RZ, R49.reuse.H0_H0 ;  /* 0x20000031ff157230 */ /* 0x100fe40000004100 */
[C---:B------:R-:W-:Y:S01]  /*69b0*/  FMUL R10, R32.reuse, R14 ;  /* 0x0000000e200a7220 */ /* 0x040fe20000400000 */
[C---:B------:R-:W-:Y:S01]  /*69c0*/  FFMA R8, R35.reuse, R20, R8 ;  /* 0x0000001423087223 */ /* 0x040fe20000000008 */
[----:B------:R-:W-:Y:S02]  /*69d0*/  HADD2.F32 R20, -RZ, R49.H1_H1 ;  /* 0x30000031ff147230 */ /* 0x000fe40000004100 */
[C---:B------:R-:W-:Y:S01]  /*69e0*/  FFMA R9, R35.reuse, R36, R9 ;  /* 0x0000002423097223 */ /* 0x040fe20000000009 */
[C---:B------:R-:W-:Y:S01]  /*69f0*/  FMUL R15, R32.reuse, R15 ;  /* 0x0000000f200f7220 */ /* 0x040fe20000400000 */
[C---:B------:R-:W-:Y:S01]  /*6a00*/  FFMA R10, R35.reuse, R21, R10 ;  /* 0x00000015230a7223 */ /* 0x040fe2000000000a */
[--C-:B------:R-:W-:Y:S02]  /*6a10*/  HADD2.F32 R21, -RZ, R50.reuse.H0_H0 ;  /* 0x20000032ff157230 */ /* 0x100fe40000004100 */
[C---:B------:R-:W-:Y:S01]  /*6a20*/  FMUL R12, R32.reuse, R16 ;  /* 0x00000010200c7220 */ /* 0x040fe20000400000 */
[----:B------:R-:W-:Y:S02]  /*6a30*/  HADD2.F32 R36, -RZ, R50.H1_H1 ;  /* 0x30000032ff247230 */ /* 0x000fe40000004100 */
[C---:B------:R-:W-:Y:S01]  /*6a40*/  FFMA R15, R35.reuse, R20, R15 ;  /* 0x00000014230f7223 */ /* 0x040fe2000000000f */
[C---:B------:R-:W-:Y:S01]  /*6a50*/  FMUL R13, R32.reuse, R17 ;  /* 0x00000011200d7220 */ /* 0x040fe20000400000 */
[--C-:B------:R-:W-:Y:S02]  /*6a60*/  HADD2.F32 R37, -RZ, R51.reuse.H0_H0 ;  /* 0x20000033ff257230 */ /* 0x100fe40000004100 */
[C---:B------:R-:W-:Y:S01]  /*6a70*/  FMUL R14, R32.reuse, R18 ;  /* 0x00000012200e7220 */ /* 0x040fe20000400000 */
[----:B------:R-:W-:Y:S02]  /*6a80*/  HADD2.F32 R20, -RZ, R51.H1_H1 ;  /* 0x30000033ff147230 */ /* 0x000fe40000004100 */
[----:B------:R-:W-:Y:S01]  /*6a90*/  FMUL R19, R32, R19 ;  /* 0x0000001320137220 */ /* 0x000fe20000400000 */
[----:B------:R-:W-:Y:S01]  /*6aa0*/  F2FP.F16.F32.PACK_AB R44, R2, R0 ;  /* 0x00000000022c723e */ /* 0x000fe200000000ff */
[----:B------:R-:W-:Y:S01]  /*6ab0*/  FFMA R12, R35, R21, R12 ;  /* 0x00000015230c7223 */ /* 0x000fe2000000000c */
[----:B------:R-:W-:Y:S01]  /*6ac0*/  F2FP.F16.F32.PACK_AB R45, R7, R3 ;  /* 0x00000003072d723e */ /* 0x000fe200000000ff */
[----:B------:R-:W-:Y:S01]  /*6ad0*/  FFMA R13, R35, R36, R13 ;  /* 0x00000024230d7223 */ /* 0x000fe2000000000d */
[----:B------:R-:W-:Y:S01]  /*6ae0*/  F2FP.F16.F32.PACK_AB R46, R5, R4 ;  /* 0x00000004052e723e */ /* 0x000fe200000000ff */
[----:B------:R-:W-:Y:S01]  /*6af0*/  FFMA R14, R35, R37, R14 ;  /* 0x00000025230e7223 */ /* 0x000fe2000000000e */
[----:B------:R-:W-:Y:S01]  /*6b00*/  F2FP.F16.F32.PACK_AB R47, R11, R6 ;  /* 0x000000060b2f723e */ /* 0x000fe200000000ff */
[----:B------:R-:W-:Y:S01]  /*6b10*/  FFMA R19, R35, R20, R19 ;  /* 0x0000001423137223 */ /* 0x000fe20000000013 */
[----:B------:R-:W-:Y:S02]  /*6b20*/  F2FP.F16.F32.PACK_AB R88, R9, R8 ;  /* 0x000000080958723e */ /* 0x000fe400000000ff */
[----:B------:R-:W-:Y:S01]  /*6b30*/  F2FP.F16.F32.PACK_AB R89, R15, R10 ;  /* 0x0000000a0f59723e */ /* 0x000fe200000000ff */
[----:B------:R1:W-:Y:S01]  /*6b40*/  STS.128 [R81+UR44+0x200], R44 ;  /* 0x0002002c51007988 */ /* 0x0003e20008000c2c */
[----:B------:R-:W-:Y:S02]  /*6b50*/  F2FP.F16.F32.PACK_AB R90, R13, R12 ;  /* 0x0000000c0d5a723e */ /* 0x000fe400000000ff */
[----:B------:R-:W-:Y:S05]  /*6b60*/  F2FP.F16.F32.PACK_AB R91, R19, R14 ;  /* 0x0000000e135b723e */ /* 0x000fea00000000ff */
[----:B------:R1:W-:Y:S01]  /*6b70*/  STS.128 [R83+0x200], R88 ;  /* 0x0002005853007388 */ /* 0x0003e20000000c00 */
[----:B------:R-:W-:Y:S01]  /*6b80*/  @!PT LDS RZ, [RZ] ;  /* 0x00000000fffff984 */ /* 0x000fe20000000800 */
[----:B------:R-:W-:Y:S01]  /*6b90*/  @!PT LDS RZ, [RZ] ;  /* 0x00000000fffff984 */ /* 0x000fe20000000800 */
[----:B------:R-:W-:Y:S01]  /*6ba0*/  @!PT LDS RZ, [RZ] ;  /* 0x00000000fffff984 */ /* 0x000fe20000000800 */
[----:B------:R-:W-:Y:S01]  /*6bb0*/  @!PT LDS RZ, [RZ] ;  /* 0x00000000fffff984 */ /* 0x000fe20000000800 */
[----:B------:R2:W-:Y:S07]  /*6bc0*/  MEMBAR.ALL.CTA ;  /* 0x0000000000007992 */ /* 0x0005ee0000008000 */
[----:B--2---:R-:W2:Y:S02]  /*6bd0*/  FENCE.VIEW.ASYNC.S ;  /* 0x00000000000073c6 */ /* 0x004ea40000000000 */
[----:B--2---:R-:W-:Y:S06]  /*6be0*/  BAR.SYNC.DEFER_BLOCKING 0x1, 0x80 ;  /* 0x0042000000007b1d */ /* 0x004fec0000010000 */
[----:B------:R-:W-:Y:S05]  /*6bf0*/  @P0 BRA `(.L_x_117) ;  /* 0x0000000000380947 */ /* 0x000fea0003800000 */
[----:B------:R-:W-:Y:S02]  /*6c00*/  UIADD3 UR4, UPT, UPT, UR44, 0x200, URZ ;  /* 0x000002002c047890 */ /* 0x000fe4000fffe0ff */
[----:B------:R-:W-:Y:S01]  /*6c10*/  UIADD3 UR8, UP0, UPT, UR50, 0x680, URZ ;  /* 0x0000068032087890 */ /* 0x000fe2000ff1e0ff */
[----:B------:R-:W-:Y:S01]  /*6c20*/  UMOV UR43, UR36 ;  /* 0x00000024002b7c82 */ /* 0x000fe20008000000 */
[----:B------:R-:W-:Y:S02]  /*6c30*/  UIADD3 UR5, UPT, UPT, UR41, 0x40, URZ ;  /* 0x0000004029057890 */ /* 0x000fe4000fffe0ff */
[----:B------:R-:W-:Y:S01]  /*6c40*/  MOV R71, UR4 ;  /* 0x0000000400477c02 */ /* 0x000fe20008000f00 */
[----:B------:R-:W-:Y:S02]  /*6c50*/  UIADD3.X UR9, UPT, UPT, URZ, UR51, URZ, UP0, !UPT ;  /* 0x00000033ff097290 */ /* 0x000fe400087fe4ff */
[----:B------:R-:W-:Y:S01]  /*6c60*/  UIADD3 UR4, UPT, UPT, UR44, 0xa00, URZ ;  /* 0x00000a002c047890 */ /* 0x000fe2000fffe0ff */
[----:B------:R-:W-:Y:S01]  /*6c70*/  R2UR UR40, R71 ;  /* 0x00000000472872ca */ /* 0x000fe200000e0000 */
[----:B------:R-:W-:Y:S01]  /*6c80*/  UMOV UR6, UR42 ;  /* 0x0000002a00067c82 */ /* 0x000fe20008000000 */
[----:B------:R-:W-:Y:S11]  /*6c90*/  UMOV UR7, UR36 ;  /* 0x0000002400077c82 */ /* 0x000ff60008000000 */
[----:B------:R2:W-:Y:S01]  /*6ca0*/  UTMASTG.3D [UR40], [UR8] ;  /* 0x00000028080073b5 */ /* 0x0005e20008010000 */
[----:B------:R2:W-:Y:S01]  /*6cb0*/  UTMASTG.3D [UR4], [UR8] ;  /* 0x00000004080073b5 */ /* 0x0005e20008010000 */
[----:B------:R0:W-:Y:S01]  /*6cc0*/  UTMACMDFLUSH ;  /* 0x00000000000079b7 */ /* 0x0001e20000000000 */
[----:B--2---:R-:W-:Y:S04]  /*6cd0*/  DEPBAR.LE SB0, 0x1 ;  /* 0x000080400000791a */ /* 0x004fe80000000000 */
.L_x_117:
[----:B------:R-:W-:Y:S05]  /*6ce0*/  BSYNC.RECONVERGENT B0 ;  /* 0x0000000000007941 */ /* 0x000fea0003800200 */
.L_x_116:
[----:B------:R-:W-:Y:S01]  /*6cf0*/  BAR.SYNC.DEFER_BLOCKING 0x1, 0x80 ;  /* 0x0042000000007b1d */ /* 0x000fe20000010000 */
[----:B------:R-:W-:Y:S01]  /*6d00*/  ISETP.NE.AND P1, PT, R82, RZ, PT ;  /* 0x000000ff5200720c */ /* 0x000fe20003f25270 */
[----:B------:R-:W-:Y:S01]  /*6d10*/  UISETP.NE.AND UP0, UPT, UR45, URZ, UPT ;  /* 0x000000ff2d00728c */ /* 0x000fe2000bf05270 */
[----:B------:R-:W-:Y:S11]  /*6d20*/  LEA R3, R38, UR44, 0x3 ;  /* 0x0000002c26037c11 */ /* 0x000ff6000f8e18ff */
[----:B------:R-:W-:Y:S01]  /*6d30*/  @P1 SHF.L.U32 R2, R75, 0x1f, RZ ;  /* 0x0000001f4b021819 */ /* 0x000fe200000006ff */
[----:B------:R-:W-:Y:S06]  /*6d40*/  BRA.U !UP0, `(.L_x_118) ;  /* 0x0000000108247547 */ /* 0x000fec000b800000 */
[----:B------:R-:W-:Y:S01]  /*6d50*/  IMAD.U32 R5, RZ, RZ, UR48 ;  /* 0x00000030ff057e24 */ /* 0x000fe2000f8e00ff */
[----:B------:R-:W-:Y:S01]  /*6d60*/  MOV R0, UR37 ;  /* 0x0000002500007c02 */ /* 0x000fe20008000f00 */
[----:B------:R-:W-:Y:S03]  /*6d70*/  UIADD3 UR48, UPT, UPT, UR48, 0x1, URZ ;  /* 0x0000000130307890 */ /* 0x000fe6000fffe0ff */
[----:B------:R-:W-:Y:S01]  /*6d80*/  @P1 LEA R5, R5, UR44, 0x3 ;  /* 0x0000002c05051c11 */ /* 0x000fe2000f8e18ff */
[----:B------:R-:W-:Y:S04]  /*6d90*/  UISETP.NE.AND UP0, UPT, UR48, 0x4, UPT ;  /* 0x000000043000788c */ /* 0x000fe8000bf05270 */
[----:B------:R-:W-:Y:S01]  /*6da0*/  @P1 VIADD R5, R5, 0x40 ;  /* 0x0000004005051836 */ /* 0x000fe20000000000 */
[----:B------:R-:W-:Y:S04]  /*6db0*/  USEL UR48, UR48, URZ, UP0 ;  /* 0x000000ff30307287 */ /* 0x000fe80008000000 */
[----:B------:R-:W-:Y:S04]  /*6dc0*/  @P1 PRMT R0, R0, 0x654, R5 ;  /* 0x0000065400001816 */ /* 0x000fe80000000005 */
[----:B------:R2:W-:Y:S04]  /*6dd0*/  @P1 SYNCS.ARRIVE.TRANS64.RED.A1T0 RZ, [R0+URZ], RZ ;  /* 0x000000ff00ff19a7 */ /* 0x0005e800081004ff */
.L_x_118:
[----:B------:R-:W3:Y:S01]  /*6de0*/  @P1 SYNCS.PHASECHK.TRANS64.TRYWAIT P0, [R3+URZ+0x20], R2 ;  /* 0x00002002030015a7 */ /* 0x000ee200080011ff */
[----:B------:R-:W-:Y:S01]  /*6df0*/  BSSY B1, `(.L_x_119) ;  /* 0x0000012000017945 */ /* 0x000fe20003800000 */
[----:B---3--:R-:W-:Y:S03]  /*6e00*/  @P1 SEL R39, RZ, 0x1, !P0 ;  /* 0x00000001ff271807 */ /* 0x008fe60004000000 */
[----:B------:R-:W-:Y:S05]  /*6e10*/  @!P1 BRA `(.L_x_120) ;  /* 0x00000000003c9947 */ /* 0x000fea0003800000 */
[----:B------:R-:W-:Y:S01]  /*6e20*/  ISETP.NE.AND P1, PT, R84, RZ, PT ;  /* 0x000000ff5400720c */ /* 0x000fe20003f25270 */
[----:B------:R-:W-:Y:S01]  /*6e30*/  BSSY B0, `(.L_x_121) ;  /* 0x0000009000007945 */ /* 0x000fe20003800000 */
[----:B------:R-:W-:Y:S11]  /*6e40*/  ISETP.NE.AND P0, PT, R39, RZ, PT ;  /* 0x000000ff2700720c */ /* 0x000ff60003f05270 */
[----:B------:R-:W-:Y:S05]  /*6e50*/  @P1 IMAD R4, R38, 0x1000, R81 ;  /* 0x0000100026041824 */ /* 0x000fea00078e0251 */
[----:B------:R-:W-:Y:S05]  /*6e60*/  @P1 IADD3 R2, PT, PT, R4, UR44, RZ ;  /* 0x0000002c04021c10 */ /* 0x000fea000fffe0ff */
[----:B------:R-:W-:Y:S01]  /*6e70*/  @P1 IMAD.IADD R2, R85, 0x1, R2 ;  /* 0x0000000155021824 */ /* 0x000fe200078e0202 */
[----:B------:R-:W-:Y:S06]  /*6e80*/  @P0 BRA `(.L_x_122) ;  /* 0x00000000000c0947 */ /* 0x000fec0003800000 */
[----:B--2---:R-:W-:Y:S04]  /*6e90*/  SHF.L.U32 R0, R75, 0x1f, RZ ;  /* 0x0000001f4b007819 */ /* 0x004fe800000006ff */
[----:B------:R-:W2:Y:S02]  /*6ea0*/  SYNCS.PHASECHK.TRANS64.TRYWAIT P0, [R3+URZ+0x20], R0 ;  /* 0x00002000030075a7 */ /* 0x000ea400080011ff */
[----:B--2---:R-:W-:Y:S05]  /*6eb0*/  @!P0 BRA `(.L_x_123) ;  /* 0x0000002400e48947 */ /* 0x004fea0003800000 */
.L_x_122:
[----:B------:R-:W-:Y:S05]  /*6ec0*/  BSYNC B0 ;  /* 0x0000000000007941 */ /* 0x000fea0003800000 */
.L_x_121:
[----:B------:R-:W-:Y:S02]  /*6ed0*/  ISETP.NE.AND P0, PT, R84, RZ, PT ;  /* 0x000000ff5400720c */ /* 0x000fe40003f05270 */
[----:B------:R-:W-:Y:S11]  /*6ee0*/  IADD3 R38, PT, PT, R38, 0x1, RZ ;  /* 0x0000000126267810 */ /* 0x000ff60007ffe0ff */
[----:B------:R3:W4:Y:S04]  /*6ef0*/  @P0 LDS.128 R40, [R4+UR44+0x200] ;  /* 0x0002002c04280984 */ /* 0x0007280008000c00 */
[----:B------:R3:W1:Y:S02]  /*6f00*/  @P0 LDS.128 R48, [R2+0x200] ;  /* 0x0002000002300984 */ /* 0x0006640000000c00 */
.L_x_120:
[----:B------:R-:W-:Y:S05]  /*6f10*/  BSYNC B1 ;  /* 0x0000000000017941 */ /* 0x000fea0003800000 */
.L_x_119:
[----:B--2---:R-:W-:Y:S05]  /*6f20*/  VIADD R3, R34, 0x10 ;  /* 0x0000001022037836 */ /* 0x004fea0000000000 */
[----:B------:R-:W-:Y:S04]  /*6f30*/  SHF.R.U32.HI R3, RZ, 0x15, R3 ;  /* 0x00000015ff037819 */ /* 0x000fe80000011603 */
[----:B------:R-:W-:Y:S11]  /*6f40*/  LOP3.LUT P0, RZ, R3, 0x3, R70, 0x48, !PT ;  /* 0x0000000303ff7812 */ /* 0x000ff60007804846 */
[----:B------:R-:W-:Y:S02]  /*6f50*/  @!UPT UIADD3 URZ, UPT, UPT, URZ, URZ, URZ ;  /* 0x000000fffffff290 */ /* 0x000fe4000fffe0ff */
[----:B------:R-:W-:Y:S05]  /*6f60*/  @!P0 BRA `(.L_x_124) ;  /* 0x0000000000408947 */ /* 0x000fea0003800000 */
[----:B------:R-:W2:Y:S01]  /*6f70*/  LDCU.64 UR8, c[0x4][0x70] ;  /* 0x01000e00ff0877ac */ /* 0x000ea20008000a00 */
[----:B------:R-:W-:Y:S01]  /*6f80*/  MOV R3, 0x0 ;  /* 0x0000000000037802 */ /* 0x000fe20000000f00 */
[----:B------:R-:W-:Y:S02]  /*6f90*/  HFMA2 R12, -RZ, RZ, 0, 5.9604644775390625e-08 ;  /* 0x00000001ff0c7431 */ /* 0x000fe400000001ff */
[----:B------:R-:W-:Y:S02]  /*6fa0*/  IMAD.MOV.U32 R8, RZ, RZ, 0x192 ;  /* 0x00000192ff087424 */ /* 0x000fe400078e00ff */
[----:B------:R-:W-:Y:S01]  /*6fb0*/  IMAD.MOV.U32 R13, RZ, RZ, RZ ;  /* 0x000000ffff0d7224 */ /* 0x000fe200078e00ff */
[----:B------:R-:W5:Y:S01]  /*6fc0*/  LDCU.64 UR6, c[0x4][0x78] ;  /* 0x01000f00ff0677ac */ /* 0x000f620008000a00 */
[----:B---3--:R-:W3:Y:S01]  /*6fd0*/  LDC.64 R2, c[0x4][R3] ;  /* 0x0100000003027b82 */ /* 0x008ee20000000a00 */
[----:B------:R-:W4:Y:S01]  /*6fe0*/  LDCU.64 UR4, c[0x4][0x10] ;  /* 0x01000200ff0477ac */ /* 0x000f220008000a00 */
[----:B--2---:R-:W-:Y:S01]  /*6ff0*/  MOV R5, UR9 ;  /* 0x0000000900057c02 */ /* 0x004fe20008000f00 */
[----:B------:R-:W-:Y:S01]  /*7000*/  IMAD.U32 R4, RZ, RZ, UR8 ;  /* 0x00000008ff047e24 */ /* 0x000fe2000f8e00ff */
[----:B-----5:R-:W-:Y:S01]  /*7010*/  MOV R7, UR7 ;  /* 0x0000000700077c02 */ /* 0x020fe20008000f00 */
[----:B------:R-:W-:Y:S01]  /*7020*/  IMAD.U32 R6, RZ, RZ, UR6 ;  /* 0x00000006ff067e24 */ /* 0x000fe2000f8e00ff */
[----:B----4-:R-:W-:Y:S01]  /*7030*/  MOV R11, UR5 ;  /* 0x00000005000b7c02 */ /* 0x010fe20008000f00 */
[----:B------:R-:W-:Y:S02]  /*7040*/  IMAD.U32 R10, RZ, RZ, UR4 ;  /* 0x00000004ff0a7e24 */ /* 0x000fe4000f8e00ff */
[----:B------:R-:W-:Y:S07]  /*7050*/  LEPC R20, `(.L_x_124) ;  /* 0x000000001014794e */ /* 0x000fee0000000000 */
[----:B-1-3--:R-:W-:Y:S05]  /*7060*/  CALL.ABS.NOINC R2 ;  /* 0x0000000002007343 */ /* 0x00afea0003c00000 */
.L_x_124:
[----:B------:R-:W-:Y:S01]  /*7070*/  ISETP.NE.AND P6, PT, R82, RZ, PT ;  /* 0x000000ff5200720c */ /* 0x000fe20003fc5270 */
[----:B------:R-:W-:Y:S05]  /*7080*/  WARPSYNC.ALL ;  /* 0x0000000000007948 */ /* 0x000fea0003800000 */
[----:B------:R-:W-:Y:S01]  /*7090*/  R2UR UR4, R34 ;  /* 0x00000000220472ca */ /* 0x000fe200000e0000 */
[--C-:B----4-:R-:W-:Y:S01]  /*70a0*/  HADD2.F32 R20, -RZ, R40.reuse.H0_H0 ;  /* 0x20000028ff147230 */ /* 0x110fe20000004100 */
[----:B------:R-:W-:Y:S01]  /*70b0*/  ISETP.NE.AND P0, PT, R76, RZ, PT ;  /* 0x000000ff4c00720c */ /* 0x000fe20003f05270 */
[----:B------:R-:W-:Y:S01]  /*70c0*/  HADD2.F32 R21, -RZ, R40.H1_H1 ;  /* 0x30000028ff157230 */ /* 0x000fe20000004100 */
[----:B------:R-:W-:Y:S01]  /*70d0*/  MOV R86, UR48 ;  /* 0x0000003000567c02 */ /* 0x000fe20008000f00 */
[--C-:B------:R-:W-:Y:S01]  /*70e0*/  HADD2.F32 R36, -RZ, R41.reuse.H1_H1 ;  /* 0x30000029ff247230 */ /* 0x100fe20000004100 */
[----:B------:R-:W-:Y:S01]  /*70f0*/  MOV R87, UR37 ;  /* 0x0000002500577c02 */ /* 0x000fe20008000f00 */
[----:B-1----:R-:W-:Y:S01]  /*7100*/  HADD2.F32 R37, -RZ, R48.H0_H0 ;  /* 0x20000030ff257230 */ /* 0x002fe20000004100 */
[----:B------:R-:W-:Y:S01]  /*7110*/  @P6 LEA R86, R86, UR44, 0x3 ;  /* 0x0000002c56566c11 */ /* 0x000fe2000f8e18ff */
[----:B------:R-:W-:Y:S01]  /*7120*/  BSSY.RECONVERGENT B0, `(.L_x_125) ;  /* 0x0000052000007945 */ /* 0x000fe20003800200 */
[----:B------:R-:W-:Y:S02]  /*7130*/  @P6 SHF.L.U32 R92, R75, 0x1f, RZ ;  /* 0x0000001f4b5c6819 */ /* 0x000fe400000006ff */
[----:B------:R-:W-:Y:S01]  /*7140*/  @P6 IADD3 R86, PT, PT, R86, 0x40, RZ ;  /* 0x0000004056566810 */ /* 0x000fe20007ffe0ff */
[----:B---3--:R-:W1:Y:S03]  /*7150*/  LDTM.x16 R4, tmem[UR4+0x10] ;  /* 0x00001004000479ee */ /* 0x008e660008240000 */
[----:B------:R-:W-:Y:S02]  /*7160*/  @P6 PRMT R86, R87, 0x654, R86 ;  /* 0x0000065457566816 */ /* 0x000fe40000000056 */
[----:B------:R-:W-:Y:S01]  /*7170*/  LEA R87, R38, UR44, 0x3 ;  /* 0x0000002c26577c11 */ /* 0x000fe2000f8e18ff */
[C---:B-1----:R-:W-:Y:S01]  /*7180*/  FMUL R0, R32.reuse, R4 ;  /* 0x0000000420007220 */ /* 0x042fe20000400000 */
[C---:B------:R-:W-:Y:S01]  /*7190*/  FMUL R2, R32.reuse, R5 ;  /* 0x0000000520027220 */ /* 0x040fe20000400000 */
[C---:B------:R-:W-:Y:S01]  /*71a0*/  FMUL R3, R32.reuse, R6 ;  /* 0x0000000620037220 */ /* 0x040fe20000400000 */
[C---:B------:R-:W-:Y:S01]  /*71b0*/  FMUL R7, R32.reuse, R7 ;  /* 0x0000000720077220 */ /* 0x040fe20000400000 */
[C---:B------:R-:W-:Y:S01]  /*71c0*/  FFMA R0, R35.reuse, R20, R0 ;  /* 0x0000001423007223 */ /* 0x040fe20000000000 */
[----:B------:R-:W-:Y:S02]  /*71d0*/  HADD2.F32 R20, -RZ, R41.H0_H0 ;  /* 0x20000029ff147230 */ /* 0x000fe40000004100 */
[C---:B------:R-:W-:Y:S01]  /*71e0*/  FFMA R2, R35.reuse, R21, R2 ;  /* 0x0000001523027223 */ /* 0x040fe20000000002 */
[C---:B------:R-:W-:Y:S01]  /*71f0*/  FMUL R4, R32.reuse, R8 ;  /* 0x0000000820047220 */ /* 0x040fe20000400000 */
[C---:B------:R-:W-:Y:S01]  /*7200*/  FMUL R5, R32.reuse, R9 ;  /* 0x0000000920057220 */ /* 0x040fe20000400000 */
[--C-:B------:R-:W-:Y:S02]  /*7210*/  HADD2.F32 R21, -RZ, R43.reuse.H0_H0 ;  /* 0x2000002bff157230 */ /* 0x100fe40000004100 */
[C---:B------:R-:W-:Y:S01]  /*7220*/  FFMA R3, R35.reuse, R20, R3 ;  /* 0x0000001423037223 */ /* 0x040fe20000000003 */
[--C-:B------:R-:W-:Y:S02]  /*7230*/  HADD2.F32 R20, -RZ, R42.reuse.H0_H0 ;  /* 0x2000002aff147230 */ /* 0x100fe40000004100 */
[C---:B------:R-:W-:Y:S01]  /*7240*/  FFMA R7, R35.reuse, R36, R7 ;  /* 0x0000002423077223 */ /* 0x040fe20000000007 */
[C---:B------:R-:W-:Y:S01]  /*7250*/  FMUL R6, R32.reuse, R10 ;  /* 0x0000000a20067220 */ /* 0x040fe20000400000 */
[----:B------:R-:W-:Y:S02]  /*7260*/  HADD2.F32 R36, -RZ, R43.H1_H1 ;  /* 0x3000002bff247230 */ /* 0x000fe40000004100 */
[C---:B------:R-:W-:Y:S01]  /*7270*/  FMUL R11, R32.reuse, R11 ;  /* 0x0000000b200b7220 */ /* 0x040fe20000400000 */
[C---:B------:R-:W-:Y:S01]  /*7280*/  FFMA R4, R35.reuse, R20, R4 ;  /* 0x0000001423047223 */ /* 0x040fe20000000004 */
[----:B------:R-:W-:Y:S02]  /*7290*/  HADD2.F32 R20, -RZ, R42.H1_H1 ;  /* 0x3000002aff147230 */ /* 0x000fe40000004100 */
[C---:B------:R-:W-:Y:S01]  /*72a0*/  FMUL R8, R32.reuse, R12 ;  /* 0x0000000c20087220 */ /* 0x040fe20000400000 */
[C---:B------:R-:W-:Y:S01]  /*72b0*/  FMUL R9, R32.reuse, R13 ;  /* 0x0000000d20097220 */ /* 0x040fe20000400000 */
[C---:B------:R-:W-:Y:S01]  /*72c0*/  FMUL R10, R32.reuse, R14 ;  /* 0x0000000e200a7220 */ /* 0x040fe20000400000 */
[C---:B------:R-:W-:Y:S01]  /*72d0*/  FMUL R15, R32.reuse, R15 ;  /* 0x0000000f200f7220 */ /* 0x040fe20000400000 */
[C---:B------:R-:W-:Y:S01]  /*72e0*/  FFMA R5, R35.reuse, R20, R5 ;  /* 0x0000001423057223 */ /* 0x040fe20000000005 */
[----:B------:R-:W-:Y:S02]  /*72f0*/  HADD2.F32 R20, -RZ, R48.H1_H1 ;  /* 0x30000030ff147230 */ /* 0x000fe40000004100 */
[C---:B------:R-:W-:Y:S01]  /*7300*/  FFMA R6, R35.reuse, R21, R6 ;  /* 0x0000001523067223 */ /* 0x040fe20000000006 */
[C---:B------:R-:W-:Y:S01]  /*7310*/  FFMA R11, R35.reuse, R36, R11 ;  /* 0x00000024230b7223 */ /* 0x040fe2000000000b */
[C---:B------:R-:W-:Y:S01]  /*7320*/  FFMA R8, R35.reuse, R37, R8 ;  /* 0x0000002523087223 */ /* 0x040fe20000000008 */
[--C-:B------:R-:W-:Y:S02]  /*7330*/  HADD2.F32 R21, -RZ, R49.reuse.H0_H0 ;  /* 0x20000031ff157230 */ /* 0x100fe40000004100 */
[C---:B------:R-:W-:Y:S01]  /*7340*/  FFMA R9, R35.reuse, R20, R9 ;  /* 0x0000001423097223 */ /* 0x040fe20000000009 */
[----:B------:R-:W-:Y:S02]  /*7350*/  HADD2.F32 R20, -RZ, R49.H1_H1 ;  /* 0x30000031ff147230 */ /* 0x000fe40000004100 */
[C---:B------:R-:W-:Y:S01]  /*7360*/  FMUL R12, R32.reuse, R16 ;  /* 0x00000010200c7220 */ /* 0x040fe20000400000 */
[C---:B------:R-:W-:Y:S01]  /*7370*/  FMUL R13, R32.reuse, R17 ;  /* 0x00000011200d7220 */ /* 0x040fe20000400000 */
[C---:B------:R-:W-:Y:S01]  /*7380*/  FFMA R10, R35.reuse, R21, R10 ;  /* 0x00000015230a7223 */ /* 0x040fe2000000000a */
[--C-:B------:R-:W-:Y:S02]  /*7390*/  HADD2.F32 R21, -RZ, R50.reuse.H0_H0 ;  /* 0x20000032ff157230 */ /* 0x100fe40000004100 */
[C---:B------:R-:W-:Y:S01]  /*73a0*/  FFMA R15, R35.reuse, R20, R15 ;  /* 0x00000014230f7223 */ /* 0x040fe2000000000f */
[----:B------:R-:W-:Y:S02]  /*73b0*/  HADD2.F32 R20, -RZ, R50.H1_H1 ;  /* 0x30000032ff147230 */ /* 0x000fe40000004100 */
[C---:B------:R-:W-:Y:S01]  /*73c0*/  FMUL R14, R32.reuse, R18 ;  /* 0x00000012200e7220 */ /* 0x040fe20000400000 */
[--C-:B------:R-:W-:Y:S02]  /*73d0*/  HADD2.F32 R37, -RZ, R51.reuse.H0_H0 ;  /* 0x20000033ff257230 */ /* 0x100fe40000004100 */
[----:B------:R-:W-:Y:S01]  /*73e0*/  FMUL R19, R32, R19 ;  /* 0x0000001320137220 */ /* 0x000fe20000400000 */
[----:B------:R-:W-:Y:S01]  /*73f0*/  HADD2.F32 R36, -RZ, R51.H1_H1 ;  /* 0x30000033ff247230 */ /* 0x000fe20000004100 */
        /* <DEDUP_REMOVED lines=22> */
[----:B------:R-:W-:Y:S02]  /*7560*/  UIADD3 UR12, UP0, UPT, UR50, 0x680, URZ ;  /* 0x00000680320c7890 */ /* 0x000fe4000ff1e0ff */
[----:B------:R-:W-:Y:S02]  /*7570*/  UIADD3 UR9, UPT, UPT, UR41, 0x10, URZ ;  /* 0x0000001029097890 */ /* 0x000fe4000fffe0ff */
[----:B------:R-:W-:Y:S02]  /*7580*/  UIADD3 UR8, UPT, UPT, UR44, 0x1200, URZ ;  /* 0x000012002c087890 */ /* 0x000fe4000fffe0ff */
[----:B------:R-:W-:Y:S01]  /*7590*/  UIADD3.X UR13, UPT, UPT, URZ, UR51, URZ, UP0, !UPT ;  /* 0x00000033ff0d7290 */ /* 0x000fe200087fe4ff */
[----:B------:R-:W-:Y:S01]  /*75a0*/  UMOV UR10, UR42 ;  /* 0x0000002a000a7c82 */ /* 0x000fe20008000000 */
[----:B------:R-:W-:Y:S01]  /*75b0*/  UMOV UR11, UR36 ;  /* 0x00000024000b7c82 */ /* 0x000fe20008000000 */
[----:B------:R-:W-:Y:S02]  /*75c0*/  UIADD3 UR5, UPT, UPT, UR41, 0x50, URZ ;  /* 0x0000005029057890 */ /* 0x000fe4000fffe0ff */
[----:B------:R-:W-:Y:S01]  /*75d0*/  UIADD3 UR4, UPT, UPT, UR44, 0x1a00, URZ ;  /* 0x00001a002c047890 */ /* 0x000fe2000fffe0ff */
[----:B------:R-:W-:Y:S03]  /*75e0*/  UMOV UR6, UR42 ;  /* 0x0000002a00067c82 */ /* 0x000fe60008000000 */
[----:B------:R2:W-:Y:S01]  /*75f0*/  UTMASTG.3D [UR8], [UR12] ;  /* 0x000000080c0073b5 */ /* 0x0005e20008010000 */
[----:B------:R-:W-:Y:S04]  /*7600*/  UMOV UR7, UR36 ;  /* 0x0000002400077c82 */ /* 0x000fe80008000000 */
[----:B------:R2:W-:Y:S01]  /*7610*/  UTMASTG.3D [UR4], [UR12] ;  /* 0x000000040c0073b5 */ /* 0x0005e20008010000 */
[----:B------:R0:W-:Y:S01]  /*7620*/  UTMACMDFLUSH ;  /* 0x00000000000079b7 */ /* 0x0001e20000000000 */
[----:B--2---:R-:W-:Y:S04]  /*7630*/  DEPBAR.LE SB0, 0x1 ;  /* 0x000080400000791a */ /* 0x004fe80000000000 */
.L_x_126:
[----:B------:R-:W-:Y:S05]  /*7640*/  BSYNC.RECONVERGENT B0 ;  /* 0x0000000000007941 */ /* 0x000fea0003800200 */
.L_x_125:
[----:B------:R-:W-:Y:S01]  /*7650*/  BAR.SYNC.DEFER_BLOCKING 0x1, 0x80 ;  /* 0x0042000000007b1d */ /* 0x000fe20000010000 */
[----:B------:R-:W-:Y:S04]  /*7660*/  UIADD3 UR40, UPT, UPT, UR48, 0x1, URZ ;  /* 0x0000000130287890 */ /* 0x000fe8000fffe0ff */
[----:B------:R-:W-:Y:S04]  /*7670*/  UISETP.NE.AND UP0, UPT, UR40, 0x4, UPT ;  /* 0x000000042800788c */ /* 0x000fe8000bf05270 */
[----:B------:R-:W-:Y:S01]  /*7680*/  USEL UR40, UR40, URZ, UP0 ;  /* 0x000000ff28287287 */ /* 0x000fe20008000000 */
[----:B------:R2:W-:Y:S01]  /*7690*/  @P6 SYNCS.ARRIVE.TRANS64.RED.A1T0 RZ, [R86+URZ], RZ ;  /* 0x000000ff56ff69a7 */ /* 0x0005e200081004ff */
[----:B------:R-:W-:Y:S01]  /*76a0*/  BSSY B1, `(.L_x_127) ;  /* 0x0000013000017945 */ /* 0x000fe20003800000 */
[----:B------:R-:W3:Y:S02]  /*76b0*/  @P6 SYNCS.PHASECHK.TRANS64.TRYWAIT P0, [R87+URZ+0x20], R92 ;  /* 0x0000205c570065a7 */ /* 0x000ee400080011ff */
[----:B---3--:R-:W-:Y:S01]  /*76c0*/  @P6 SEL R39, RZ, 0x1, !P0 ;  /* 0x00000001ff276807 */ /* 0x008fe20004000000 */
[----:B--2---:R-:W-:Y:S06]  /*76d0*/  @!P6 BRA `(.L_x_128) ;  /* 0x00000000003ce947 */ /* 0x004fec0003800000 */
[----:B------:R-:W-:Y:S01]  /*76e0*/  ISETP.NE.AND P1, PT, R84, RZ, PT ;  /* 0x000000ff5400720c */ /* 0x000fe20003f25270 */
[----:B------:R-:W-:Y:S01]  /*76f0*/  BSSY B0, `(.L_x_129) ;  /* 0x0000009000007945 */ /* 0x000fe20003800000 */
[----:B------:R-:W-:Y:S11]  /*7700*/  ISETP.NE.AND P0, PT, R39, RZ, PT ;  /* 0x000000ff2700720c */ /* 0x000ff60003f05270 */
[----:B------:R-:W-:Y:S05]  /*7710*/  @P1 IMAD R2, R38, 0x1000, R81 ;  /* 0x0000100026021824 */ /* 0x000fea00078e0251 */
[----:B------:R-:W-:Y:S05]  /*7720*/  @P1 IADD3 R0, PT, PT, R2, UR44, RZ ;  /* 0x0000002c02001c10 */ /* 0x000fea000fffe0ff */
[----:B------:R-:W-:Y:S01]  /*7730*/  @P1 IMAD.IADD R0, R85, 0x1, R0 ;  /* 0x0000000155001824 */ /* 0x000fe200078e0200 */
[----:B------:R-:W-:Y:S06]  /*7740*/  @P0 BRA `(.L_x_130) ;  /* 0x00000000000c0947 */ /* 0x000fec0003800000 */
[----:B------:R-:W-:Y:S04]  /*7750*/  SHF.L.U32 R4, R75, 0x1f, RZ ;  /* 0x0000001f4b047819 */ /* 0x000fe800000006ff */
[----:B------:R-:W2:Y:S02]  /*7760*/  SYNCS.PHASECHK.TRANS64.TRYWAIT P0, [R87+URZ+0x20], R4 ;  /* 0x00002004570075a7 */ /* 0x000ea400080011ff */
[----:B--2---:R-:W-:Y:S05]  /*7770*/  @!P0 BRA `(.L_x_131) ;  /* 0x0000001c00c88947 */ /* 0x004fea0003800000 */
.L_x_130:
[----:B------:R-:W-:Y:S05]  /*7780*/  BSYNC B0 ;  /* 0x0000000000007941 */ /* 0x000fea0003800000 */
.L_x_129:
[----:B------:R-:W-:Y:S02]  /*7790*/  ISETP.NE.AND P0, PT, R84, RZ, PT ;  /* 0x000000ff5400720c */ /* 0x000fe40003f05270 */
[----:B------:R-:W-:Y:S11]  /*77a0*/  IADD3 R38, PT, PT, R38, 0x1, RZ ;  /* 0x0000000126267810 */ /* 0x000ff60007ffe0ff */
[----:B------:R3:W4:Y:S04]  /*77b0*/  @P0 LDS.128 R40, [R2+UR44+0x200] ;  /* 0x0002002c02280984 */ /* 0x0007280008000c00 */
[----:B------:R3:W1:Y:S02]  /*77c0*/  @P0 LDS.128 R48, [R0+0x200] ;  /* 0x0002000000300984 */ /* 0x0006640000000c00 */
.L_x_128:
[----:B------:R-:W-:Y:S05]  /*77d0*/  BSYNC B1 ;  /* 0x0000000000017941 */ /* 0x000fea0003800000 */
.L_x_127:
[----:B------:R-:W-:Y:S05]  /*77e0*/  VIADD R3, R34, 0x20 ;  /* 0x0000002022037836 */ /* 0x000fea0000000000 */
[----:B------:R-:W-:Y:S04]  /*77f0*/  SHF.R.U32.HI R3, RZ, 0x15, R3 ;  /* 0x00000015ff037819 */ /* 0x000fe80000011603 */
[----:B------:R-:W-:Y:S11]  /*7800*/  LOP3.LUT P0, RZ, R3, 0x3, R70, 0x48, !PT ;  /* 0x0000000303ff7812 */ /* 0x000ff60007804846 */
[----:B------:R-:W-:Y:S02]  /*7810*/  @!UPT UIADD3 URZ, UPT, UPT, URZ, URZ, URZ ;  /* 0x000000fffffff290 */ /* 0x000fe4000fffe0ff */
[----:B------:R-:W-:Y:S05]  /*7820*/  @!P0 BRA `(.L_x_132) ;  /* 0x0000000000408947 */ /* 0x000fea0003800000 */
[----:B------:R-:W5:Y:S01]  /*7830*/  LDCU.64 UR8, c[0x4][0x70] ;  /* 0x01000e00ff0877ac */ /* 0x000f620008000a00 */
[----:B------:R-:W-:Y:S01]  /*7840*/  MOV R3, 0x0 ;  /* 0x0000000000037802 */ /* 0x000fe20000000f00 */
[----:B------:R-:W-:Y:S02]  /*7850*/  HFMA2 R12, -RZ, RZ, 0, 5.9604644775390625e-08 ;  /* 0x00000001ff0c7431 */ /* 0x000fe400000001ff */
[----:B------:R-:W-:Y:S02]  /*7860*/  IMAD.MOV.U32 R8, RZ, RZ, 0x192 ;  /* 0x00000192ff087424 */ /* 0x000fe400078e00ff */
[----:B------:R-:W-:Y:S01]  /*7870*/  IMAD.MOV.U32 R13, RZ, RZ, RZ ;  /* 0x000000ffff0d7224 */ /* 0x000fe200078e00ff */
[----:B------:R-:W4:Y:S01]  /*7880*/  LDCU.64 UR6, c[0x4][0x78] ;  /* 0x01000f00ff0677ac */ /* 0x000f220008000a00 */
[----:B---3--:R-:W3:Y:S01]  /*7890*/  LDC.64 R2, c[0x4][R3] ;  /* 0x0100000003027b82 */ /* 0x008ee20000000a00 */
[----:B------:R-:W1:Y:S01]  /*78a0*/  LDCU.64 UR4, c[0x4][0x10] ;  /* 0x01000200ff0477ac */ /* 0x000e620008000a00 */
[----:B-----5:R-:W-:Y:S01]  /*78b0*/  MOV R5, UR9 ;  /* 0x0000000900057c02 */ /* 0x020fe20008000f00 */
[----:B--2---:R-:W-:Y:S01]  /*78c0*/  IMAD.U32 R4, RZ, RZ, UR8 ;  /* 0x00000008ff047e24 */ /* 0x004fe2000f8e00ff */
[----:B----4-:R-:W-:Y:S01]  /*78d0*/  MOV R7, UR7 ;  /* 0x0000000700077c02 */ /* 0x010fe20008000f00 */
[----:B------:R-:W-:Y:S01]  /*78e0*/  IMAD.U32 R6, RZ, RZ, UR6 ;  /* 0x00000006ff067e24 */ /* 0x000fe2000f8e00ff */
[----:B-1----:R-:W-:Y:S01]  /*78f0*/  MOV R11, UR5 ;  /* 0x00000005000b7c02 */ /* 0x002fe20008000f00 */
[----:B------:R-:W-:Y:S02]  /*7900*/  IMAD.U32 R10, RZ, RZ, UR4 ;  /* 0x00000004ff0a7e24 */ /* 0x000fe4000f8e00ff */
[----:B------:R-:W-:Y:S07]  /*7910*/  LEPC R20, `(.L_x_132) ;  /* 0x000000001014794e */ /* 0x000fee0000000000 */
[----:B---3--:R-:W-:Y:S05]  /*7920*/  CALL.ABS.NOINC R2 ;  /* 0x0000000002007343 */ /* 0x008fea0003c00000 */
.L_x_132:
        /* <DEDUP_REMOVED lines=8> */
[----:B--2---:R-:W-:Y:S01]  /*79b0*/  MOV R87, UR37 ;  /* 0x0000002500577c02 */ /* 0x004fe20008000f00 */
[----:B-1----:R-:W-:Y:S01]  /*79c0*/  HADD2.F32 R37, -RZ, R48.H0_H0 ;  /* 0x20000030ff257230 */ /* 0x002fe20000004100 */
[----:B------:R-:W-:Y:S01]  /*79d0*/  @P6 LEA R86, R86, UR44, 0x3 ;  /* 0x0000002c56566c11 */ /* 0x000fe2000f8e18ff */
[----:B------:R-:W-:Y:S01]  /*79e0*/  BSSY.RECONVERGENT B0, `(.L_x_133) ;  /* 0x0000052000007945 */ /* 0x000fe20003800200 */
[----:B------:R-:W-:Y:S02]  /*79f0*/  LEA R92, R38, UR44, 0x3 ;  /* 0x0000002c265c7c11 */ /* 0x000fe4000f8e18ff */
[----:B------:R-:W-:Y:S01]  /*7a00*/  @P6 IADD3 R86, PT, PT, R86, 0x40, RZ ;  /* 0x0000004056566810 */ /* 0x000fe20007ffe0ff */
[----:B------:R-:W3:Y:S03]  /*7a10*/  LDTM.x16 R4, tmem[UR4+0x20] ;  /* 0x00002004000479ee */ /* 0x000ee60008240000 */
[----:B------:R-:W-:Y:S02]  /*7a20*/  @P6 PRMT R86, R87, 0x654, R86 ;  /* 0x0000065457566816 */ /* 0x000fe40000000056 */
[----:B------:R-:W-:Y:S01]  /*7a30*/  @P6 SHF.L.U32 R87, R75, 0x1f, RZ ;  /* 0x0000001f4b576819 */ /* 0x000fe200000006ff */
[C---:B---3--:R-:W-:Y:S01]  /*7a40*/  FMUL R0, R32.reuse, R4 ;  /* 0x0000000420007220 */ /* 0x048fe20000400000 */
        /* <DEDUP_REMOVED lines=75> */
.L_x_134:
[----:B------:R-:W-:Y:S05]  /*7f00*/  BSYNC.RECONVERGENT B0 ;  /* 0x0000000000007941 */ /* 0x000fea0003800200 */
.L_x_133:
        /* <DEDUP_REMOVED lines=19> */
.L_x_138:
[----:B------:R-:W-:Y:S05]  /*8040*/  BSYNC B0 ;  /* 0x0000000000007941 */ /* 0x000fea0003800000 */
.L_x_137:
[----:B------:R-:W-:Y:S11]  /*8050*/  ISETP.NE.AND P0, PT, R84, RZ, PT ;  /* 0x000000ff5400720c */ /* 0x000ff60003f05270 */
[----:B------:R-:W-:Y:S02]  /*8060*/  @!UPT UIADD3 URZ, UPT, UPT, URZ, URZ, URZ ;  /* 0x000000fffffff290 */ /* 0x000fe4000fffe0ff */
[----:B------:R3:W4:Y:S04]  /*8070*/  @P0 LDS.128 R40, [R38+UR44+0x200] ;  /* 0x0002002c26280984 */ /* 0x0007280008000c00 */
[----:B------:R3:W1:Y:S02]  /*8080*/  @P0 LDS.128 R48, [R85+0x200] ;  /* 0x0002000055300984 */ /* 0x0006640000000c00 */
.L_x_136:
[----:B------:R-:W-:Y:S05]  /*8090*/  BSYNC B1 ;  /* 0x0000000000017941 */ /* 0x000fea0003800000 */
.L_x_135:
        /* <DEDUP_REMOVED lines=11> */
[----:B------:R-:W1:Y:S01]  /*8150*/  LDC.64 R2, c[0x4][R3] ;  /* 0x0100000003027b82 */ /* 0x000e620000000a00 */
[----:B------:R-:W3:Y:S01]  /*8160*/  LDCU.64 UR4, c[0x4][0x10] ;  /* 0x01000200ff0477ac */ /* 0x000ee20008000a00 */
[----:B--2---:R-:W-:Y:S01]  /*8170*/  MOV R5, UR9 ;  /* 0x0000000900057c02 */ /* 0x004fe20008000f00 */
[----:B------:R-:W-:Y:S01]  /*8180*/  IMAD.U32 R4, RZ, RZ, UR8 ;  /* 0x00000008ff047e24 */ /* 0x000fe2000f8e00ff */
[----:B-----5:R-:W-:Y:S01]  /*8190*/  MOV R7, UR7 ;  /* 0x0000000700077c02 */ /* 0x020fe20008000f00 */
[----:B------:R-:W-:Y:S01]  /*81a0*/  IMAD.U32 R6, RZ, RZ, UR6 ;  /* 0x00000006ff067e24 */ /* 0x000fe2000f8e00ff */
[----:B---3--:R-:W-:Y:S01]  /*81b0*/  MOV R11, UR5 ;  /* 0x00000005000b7c02 */ /* 0x008fe20008000f00 */
[----:B------:R-:W-:Y:S02]  /*81c0*/  IMAD.U32 R10, RZ, RZ, UR4 ;  /* 0x00000004ff0a7e24 */ /* 0x000fe4000f8e00ff */
[----:B------:R-:W-:Y:S07]  /*81d0*/  LEPC R20, `(.L_x_140) ;  /* 0x000000001014794e */ /* 0x000fee0000000000 */
[----:B-1--4-:R-:W-:Y:S05]  /*81e0*/  CALL.ABS.NOINC R2 ;  /* 0x0000000002007343 */ /* 0x012fea0003c00000 */
.L_x_140:
[----:B------:R-:W-:Y:S01]  /*81f0*/  ISETP.NE.AND P0, PT, R76, RZ, PT ;  /* 0x000000ff4c00720c */ /* 0x000fe20003f05270 */
[----:B------:R-:W-:Y:S05]  /*8200*/  WARPSYNC.ALL ;  /* 0x0000000000007948 */ /* 0x000fea0003800000 */
[----:B------:R-:W-:Y:S01]  /*8210*/  R2UR UR4, R34 ;  /* 0x00000000220472ca */ /* 0x000fe200000e0000 */
[--C-:B----4-:R-:W-:Y:S01]  /*8220*/  HADD2.F32 R20, -RZ, R40.reuse.H0_H0 ;  /* 0x20000028ff147230 */ /* 0x110fe20000004100 */
[----:B------:R-:W-:Y:S01]  /*8230*/  IADD3 R78, PT, PT, R78, 0xb0, RZ ;  /* 0x000000b04e4e7810 */ /* 0x000fe20007ffe0ff */
[----:B------:R-:W-:Y:S01]  /*8240*/  HADD2.F32 R36, -RZ, R40.H1_H1 ;  /* 0x30000028ff247230 */ /* 0x000fe20000004100 */
[----:B------:R-:W-:Y:S01]  /*8250*/  BSSY.RECONVERGENT B0, `(.L_x_141) ;  /* 0x0000053000007945 */ /* 0x000fe20003800200 */
[--C-:B------:R-:W-:Y:S01]  /*8260*/  HADD2.F32 R21, -RZ, R41.reuse.H0_H0 ;  /* 0x20000029ff157230 */ /* 0x100fe20000004100 */
[----:B------:R-:W-:Y:S01]  /*8270*/  LOP3.LUT R78, R78, 0xfefffff8, RZ, 0xc0, !PT ;  /* 0xfefffff84e4e7812 */ /* 0x000fe200078ec0ff */
[----:B---3--:R-:W-:Y:S02]  /*8280*/  HADD2.F32 R38, -RZ, R41.H1_H1 ;  /* 0x30000029ff267230 */ /* 0x008fe40000004100 */
[--C-:B------:R-:W-:Y:S02]  /*8290*/  HADD2.F32 R37, -RZ, R42.reuse.H0_H0 ;  /* 0x2000002aff257230 */ /* 0x100fe40000004100 */
[----:B------:R-:W-:Y:S02]  /*82a0*/  HADD2.F32 R40, -RZ, R42.H1_H1 ;  /* 0x3000002aff287230 */ /* 0x000fe40000004100 */
[----:B------:R-:W2:Y:S01]  /*82b0*/  LDTM.x16 R4, tmem[UR4+0x30] ;  /* 0x00003004000479ee */ /* 0x000ea20008240000 */
[----:B------:R-:W-:Y:S01]  /*82c0*/  NOP ;  /* 0x0000000000007918 */ /* 0x000fe20000000000 */
[----:B--2---:R2:W-:Y:S01]  /*82d0*/  SYNCS.ARRIVE.TRANS64.RED.A1T0 RZ, [R78+URZ], RZ ;  /* 0x000000ff4eff79a7 */ /* 0x0045e200081004ff */
[--C-:B------:R-:W-:Y:S02]  /*82e0*/  HADD2.F32 R39, -RZ, R43.reuse.H0_H0 ;  /* 0x2000002bff277230 */ /* 0x100fe40000004100 */
[----:B------:R-:W-:Y:S02]  /*82f0*/  HADD2.F32 R42, -RZ, R43.H1_H1 ;  /* 0x3000002bff2a7230 */ /* 0x000fe40000004100 */
[--C-:B-1----:R-:W-:Y:S02]  /*8300*/  HADD2.F32 R41, -RZ, R48.reuse.H0_H0 ;  /* 0x20000030ff297230 */ /* 0x102fe40000004100 */
[----:B------:R-:W-:Y:S02]  /*8310*/  HADD2.F32 R43, -RZ, R48.H1_H1 ;  /* 0x30000030ff2b7230 */ /* 0x000fe40000004100 */
[--C-:B------:R-:W-:Y:S02]  /*8320*/  HADD2.F32 R44, -RZ, R49.reuse.H0_H0 ;  /* 0x20000031ff2c7230 */ /* 0x100fe40000004100 */
[----:B------:R-:W-:Y:S02]  /*8330*/  HADD2.F32 R46, -RZ, R49.H1_H1 ;  /* 0x30000031ff2e7230 */ /* 0x000fe40000004100 */
[--C-:B------:R-:W-:Y:S02]  /*8340*/  HADD2.F32 R45, -RZ, R50.reuse.H0_H0 ;  /* 0x20000032ff2d7230 */ /* 0x100fe40000004100 */
[----:B------:R-:W-:Y:S02]  /*8350*/  HADD2.F32 R48, -RZ, R50.H1_H1 ;  /* 0x30000032ff307230 */ /* 0x000fe40000004100 */
[--C-:B------:R-:W-:Y:S02]  /*8360*/  HADD2.F32 R47, -RZ, R51.reuse.H0_H0 ;  /* 0x20000033ff2f7230 */ /* 0x100fe40000004100 */
[----:B------:R-:W-:Y:S02]  /*8370*/  HADD2.F32 R50, -RZ, R51.H1_H1 ;  /* 0x30000033ff327230 */ /* 0x000fe40000004100 */
[C---:B------:R-:W-:Y:S01]  /*8380*/  FMUL R4, R32.reuse, R4 ;  /* 0x0000000420047220 */ /* 0x040fe20000400000 */
[C---:B------:R-:W-:Y:S01]  /*8390*/  FMUL R5, R32.reuse, R5 ;  /* 0x0000000520057220 */ /* 0x040fe20000400000 */
[C---:B------:R-:W-:Y:S01]  /*83a0*/  FMUL R6, R32.reuse, R6 ;  /* 0x0000000620067220 */ /* 0x040fe20000400000 */
[C---:B------:R-:W-:Y:S01]  /*83b0*/  FMUL R7, R32.reuse, R7 ;  /* 0x0000000720077220 */ /* 0x040fe20000400000 */
[C---:B------:R-:W-:Y:S01]  /*83c0*/  FFMA R4, R35.reuse, R20, R4 ;  /* 0x0000001423047223 */ /* 0x040fe20000000004 */
        /* <DEDUP_REMOVED lines=21> */
[----:B------:R-:W-:Y:S01]  /*8520*/  FFMA R15, R35, R46, R15 ;  /* 0x0000002e230f7223 */ /* 0x000fe2000000000f */
        /* <DEDUP_REMOVED lines=20> */
[----:B-1----:R-:W1:Y:S02]  /*8670*/  FENCE.VIEW.ASYNC.S ;  /* 0x00000000000073c6 */ /* 0x002e640000000000 */
[----:B-1----:R-:W-:Y:S06]  /*8680*/  BAR.SYNC.DEFER_BLOCKING 0x1, 0x80 ;  /* 0x0042000000007b1d */ /* 0x002fec0000010000 */
        /* <DEDUP_REMOVED lines=14> */
[----:B-1----:R-:W-:Y:S04]  /*8770*/  DEPBAR.LE SB0, 0x1 ;  /* 0x000080400000791a */ /* 0x002fe80000000000 */
.L_x_142:
[----:B------:R-:W-:Y:S05]  /*8780*/  BSYNC.RECONVERGENT B0 ;  /* 0x0000000000007941 */ /* 0x000fea0003800200 */
.L_x_141:
[----:B------:R-:W-:Y:S01]  /*8790*/  BAR.SYNC.DEFER_BLOCKING 0x1, 0x80 ;  /* 0x0042000000007b1d */ /* 0x000fe20000010000 */
[----:B------:R-:W-:Y:S01]  /*87a0*/  UISETP.NE.AND UP0, UPT, UR45, -0x4, UPT ;  /* 0xfffffffc2d00788c */ /* 0x000fe2000bf05270 */
[----:B------:R-:W-:Y:S08]  /*87b0*/  IADD3 R0, PT, PT, R30, 0x1, RZ ;  /* 0x000000011e007810 */ /* 0x000ff00007ffe0ff */
[----:B------:R-:W-:Y:S05]  /*87c0*/  BRA.U !UP0, `(.L_x_143) ;  /* 0x0000000108287547 */ /* 0x000fea000b800000 */
[----:B------:R-:W-:Y:S01]  /*87d0*/  ISETP.NE.AND P0, PT, R82, RZ, PT ;  /* 0x000000ff5200720c */ /* 0x000fe20003f05270 */
[----:B------:R-:W-:Y:S01]  /*87e0*/  IMAD.U32 R3, RZ, RZ, UR48 ;  /* 0x00000030ff037e24 */ /* 0x000fe2000f8e00ff */
[----:B------:R-:W-:Y:S01]  /*87f0*/  UIADD3 UR48, UPT, UPT, UR48, 0x1, URZ ;  /* 0x0000000130307890 */ /* 0x000fe2000fffe0ff */
[----:B------:R-:W-:Y:S03]  /*8800*/  IMAD.U32 R2, RZ, RZ, UR37 ;  /* 0x00000025ff027e24 */ /* 0x000fe6000f8e00ff */
[----:B------:R-:W-:Y:S04]  /*8810*/  UISETP.NE.AND UP0, UPT, UR48, 0x4, UPT ;  /* 0x000000043000788c */ /* 0x000fe8000bf05270 */
[----:B------:R-:W-:Y:S03]  /*8820*/  USEL UR48, UR48, URZ, UP0 ;  /* 0x000000ff30307287 */ /* 0x000fe60008000000 */
[----:B------:R-:W-:Y:S05]  /*8830*/  @P0 LEA R3, R3, UR44, 0x3 ;  /* 0x0000002c03030c11 */ /* 0x000fea000f8e18ff */
[----:B------:R-:W-:Y:S05]  /*8840*/  @P0 VIADD R3, R3, 0x40 ;  /* 0x0000004003030836 */ /* 0x000fea0000000000 */
[----:B------:R-:W-:Y:S04]  /*8850*/  @P0 PRMT R2, R2, 0x654, R3 ;  /* 0x0000065402020816 */ /* 0x000fe80000000003 */
[----:B------:R1:W-:Y:S03]  /*8860*/  @P0 SYNCS.ARRIVE.TRANS64.RED.A1T0 RZ, [R2+URZ], RZ ;  /* 0x000000ff02ff09a7 */ /* 0x0003e600081004ff */
.L_x_143:
[----:B------:R-:W-:Y:S01]  /*8870*/  ISETP.NE.AND P2, PT, R77, RZ, PT ;  /* 0x000000ff4d00720c */ /* 0x000fe20003f45270 */
[----:B------:R-:W-:Y:S01]  /*8880*/  UIADD3 UR45, UPT, UPT, UR45, 0x4, URZ ;  /* 0x000000042d2d7890 */ /* 0x000fe2000fffe0ff */
[----:B------:R-:W-:Y:S01]  /*8890*/  ISETP.NE.AND P0, PT, R80, 0x2, PT ;  /* 0x000000025000780c */ /* 0x000fe20003f05270 */
[----:B------:R-:W-:Y:S01]  /*88a0*/  IMAD.IADD R20, R29, 0x1, R62 ;  /* 0x000000011d147824 */ /* 0x000fe200078e023e */
[----:B------:R-:W-:Y:S01]  /*88b0*/  ISETP.NE.AND P1, PT, R0, 0x4, PT ;  /* 0x000000040000780c */ /* 0x000fe20003f25270 */
[----:B------:R-:W-:Y:S01]  /*88c0*/  IMAD.IADD R21, R31, 0x1, R64 ;  /* 0x000000011f157824 */ /* 0x000fe200078e0240 */
[----:B-1----:R-:W-:Y:S02]  /*88d0*/  SEL R2, RZ, 0x1, P0 ;  /* 0x00000001ff027807 */ /* 0x002fe40000000000 */
[----:B------:R-:W-:Y:S02]  /*88e0*/  SEL R3, RZ, 0x1, P1 ;  /* 0x00000001ff037807 */ /* 0x000fe40000800000 */
[----:B------:R-:W-:Y:S02]  /*88f0*/  LOP3.LUT R73, R73, R2, RZ, 0x3c, !PT ;  /* 0x0000000249497212 */ /* 0x000fe400078e3cff */
[----:B------:R-:W-:Y:S02]  /*8900*/  LOP3.LUT R74, R74, R3, RZ, 0x3c, !PT ;  /* 0x000000034a4a7212 */ /* 0x000fe400078e3cff */
[----:B------:R-:W-:Y:S02]  /*8910*/  @P2 R2UR UR36, R72 ;  /* 0x00000000482422ca */ /* 0x000fe400000e0000 */
[----:B------:R-:W-:Y:S02]  /*8920*/  SEL R80, R80, RZ, P0 ;  /* 0x000000ff50507207 */ /* 0x000fe40000000000 */
[----:B------:R-:W-:Y:S01]  /*8930*/  SEL R30, R0, RZ, P1 ;  /* 0x000000ff001e7207 */ /* 0x000fe20000800000 */
[----:B------:R-:W-:Y:S10]  /*8940*/  @P2 BRA `(.L_x_144) ;  /* 0xffffffcc00e42947 */ /* 0x000ff4000383ffff */
[----:B------:R-:W1:Y:S01]  /*8950*/  LDCU.64 UR6, c[0x0][0x888] ;  /* 0x00011100ff0677ac */ /* 0x000e620008000a00 */
[----:B------:R-:W3:Y:S01]  /*8960*/  LDCU.64 UR4, c[0x0][0x890] ;  /* 0x00011200ff0477ac */ /* 0x000ee20008000a00 */
[----:B-1----:R-:W-:Y:S02]  /*8970*/  ISETP.NE.U32.AND P2, PT, RZ, UR6, PT ;  /* 0x00000006ff007c0c */ /* 0x002fe4000bf45070 */
[----:B---3--:R-:W-:Y:S02]  /*8980*/  ISETP.NE.U32.AND P1, PT, RZ, UR4, PT ;  /* 0x00000004ff007c0c */ /* 0x008fe4000bf25070 */
[----:B------:R-:W-:Y:S02]  /*8990*/  ISETP.NE.AND.EX P2, PT, RZ, UR7, PT, P2 ;  /* 0x00000007ff007c0c */ /* 0x000fe4000bf45320 */
[----:B------:R-:W-:-:S13]  /*89a0*/  ISETP.NE.AND.EX P0, PT, RZ, UR5, PT, P1 ;  /* 0x00000005ff007c0c */ /* 0x000fda000bf05310 */
[----:B------:R-:W-:Y:S05]  /*89b0*/  @P2 BRA P0, `(.L_x_145) ;  /* 0x00000000003c2947 */ /* 0x000fea0000000000 */
[----:B------:R-:W-:-:S13]  /*89c0*/  ISETP.NE.AND.EX P1, PT, RZ, UR5, PT, P1 ;  /* 0x00000005ff007c0c */ /* 0x000fda000bf25310 */
[----:B------:R-:W-:Y:S05]  /*89d0*/  @P1 BRA `(.L_x_146) ;  /* 0x00000000000c1947 */ /* 0x000fea0003800000 */
[----:B------:R-:W-:-:S13]  /*89e0*/  FSETP.NEU.AND P0, PT, R35, RZ, PT ;  /* 0x000000ff2300720b */ /* 0x000fda0003f0d000 */
[----:B------:R-:W-:Y:S05]  /*89f0*/  @!P0 EXIT ;  /* 0x000000000000894d */ /* 0x000fea0003800000 */
[----:B------:R-:W-:Y:S05]  /*8a00*/  BRA `(.L_x_145) ;  /* 0x0000000000287947 */ /* 0x000fea0003800000 */
.L_x_146:
[----:B------:R-:W-:Y:S01]  /*8a10*/  ISETP.NE.AND P0, PT, R79, RZ, PT ;  /* 0x000000ff4f00720c */ /* 0x000fe20003f05270 */
[----:B------:R-:W-:-:S12]  /*8a20*/  BSSY.RECONVERGENT B0, `(.L_x_145) ;  /* 0x0000008000007945 */ /* 0x000fd80003800200 */
[----:B------:R-:W-:Y:S05]  /*8a30*/  @P0 BRA `(.L_x_147) ;  /* 0x0000000000100947 */ /* 0x000fea0003800000 */
[----:B------:R-:W-:-:S04]  /*8a40*/  ISETP.NE.U32.AND P0, PT, RZ, UR6, PT ;  /* 0x00000006ff007c0c */ /* 0x000fc8000bf05070 */
[----:B------:R-:W-:-:S13]  /*8a50*/  ISETP.NE.AND.EX P0, PT, RZ, UR7, PT, P0 ;  /* 0x00000007ff007c0c */ /* 0x000fda000bf05300 */
[----:B------:R-:W-:Y:S05]  /*8a60*/  @!P0 EXIT ;  /* 0x000000000000894d */ /* 0x000fea0003800000 */
[----:B------:R-:W-:Y:S05]  /*8a70*/  BRA `(.L_x_148) ;  /* 0x0000000000087947 */ /* 0x000fea0003800000 */
.L_x_147:
[----:B------:R-:W-:-:S13]  /*8a80*/  FSETP.NEU.AND P0, PT, R35, RZ, PT ;  /* 0x000000ff2300720b */ /* 0x000fda0003f0d000 */
[----:B------:R-:W-:Y:S05]  /*8a90*/  @!P0 EXIT ;  /* 0x000000000000894d */ /* 0x000fea0003800000 */
.L_x_148:
[----:B------:R-:W-:Y:S05]  /*8aa0*/  BSYNC.RECONVERGENT B0 ;  /* 0x0000000000007941 */ /* 0x000fea0003800200 */
.L_x_145:
[----:B------:R-:W-:Y:S01]  /*8ab0*/  ULEA UR4, UR48, UR44, 0x3 ;  /* 0x0000002c30047291 */ /* 0x000fe2000f8e18ff */
[----:B------:R-:W-:-:S04]  /*8ac0*/  DEPBAR.LE SB0, 0x0 ;  /* 0x000080000000791a */ /* 0x000fc80000000000 */
[----:B------:R-:W-:-:S04]  /*8ad0*/  UIADD3 UR4, UPT, UPT, UR4, 0x40, URZ ;  /* 0x0000004004047890 */ /* 0x000fc8000fffe0ff */
[----:B------:R-:W-:-:S09]  /*8ae0*/  UPRMT UR4, UR37, 0x654, UR4 ;  /* 0x0000065425047896 */ /* 0x000fd20008000004 */
[----:B------:R-:W-:Y:S01]  /*8af0*/  SYNCS.ARRIVE.TRANS64.RED.A1T0 RZ, [UR4], RZ ;  /* 0x000000ffffff79a7 */ /* 0x000fe20008100404 */
[----:B------:R-:W-:Y:S05]  /*8b00*/  EXIT ;  /* 0x000000000000794d */ /* 0x000fea0003800000 */
.L_x_24:
[----:B--2---:R2:W3:Y:S02]  /*8b10*/  SYNCS.PHASECHK.TRANS64.TRYWAIT P0, [R3+URZ+0xe0], R2 ;  /* 0x0000e002030075a7 */ /* 0x0044e400080011ff */
[----:B---3--:R-:W-:Y:S05]  /*8b20*/  @!P0 NANOSLEEP.SYNCS 0x989680 ;  /* 0x009896800000895d */ /* 0x008fea0003900000 */
[----:B------:R-:W3:Y:S02]  /*8b30*/  @!P0 SYNCS.PHASECHK.TRANS64 P0, [R3+URZ+0xe0], R2 ;  /* 0x0000e002030085a7 */ /* 0x000ee400080010ff */
[----:B---3--:R-:W-:Y:S05]  /*8b40*/  @!P0 BRA `(.L_x_24) ;  /* 0xfffffffc00f08947 */ /* 0x008fea000383ffff */
[----:B------:R-:W-:Y:S05]  /*8b50*/  BRA `(.L_x_149) ;  /* 0xffffff9000007947 */ /* 0x000fea000383ffff */
.L_x_27:
[----:B-1----:R-:W-:-:S07]  /*8b60*/  MOV R2, UR33 ;  /* 0x0000002100027c02 */ /* 0x002fce0008000f00 */
.L_x_150:
[----:B-1----:R1:W2:Y:S02]  /*8b70*/  SYNCS.PHASECHK.TRANS64.TRYWAIT P0, [R2+URZ+0x10], R5 ;  /* 0x00001005020075a7 */ /* 0x0022a400080011ff */
[----:B--2---:R-:W-:Y:S05]  /*8b80*/  @!P0 NANOSLEEP.SYNCS 0x989680 ;  /* 0x009896800000895d */ /* 0x004fea0003900000 */
[----:B------:R-:W2:Y:S02]  /*8b90*/  @!P0 SYNCS.PHASECHK.TRANS64 P0, [R2+URZ+0x10], R5 ;  /* 0x00001005020085a7 */ /* 0x000ea400080010ff */
[----:B--2---:R-:W-:Y:S05]  /*8ba0*/  @!P0 BRA `(.L_x_150) ;  /* 0xfffffffc00f08947 */ /* 0x004fea000383ffff */
[----:B------:R-:W-:Y:S05]  /*8bb0*/  BRA `(.L_x_26) ;  /* 0xffffff9000687947 */ /* 0x000fea000383ffff */
.L_x_34:
[----:B-1----:R-:W-:-:S07]  /*8bc0*/  MOV R2, UR33 ;  /* 0x0000002100027c02 */ /* 0x002fce0008000f00 */
.L_x_151:
[----:B-1----:R1:W2:Y:S02]  /*8bd0*/  SYNCS.PHASECHK.TRANS64.TRYWAIT P0, [R2+URZ+0x10], R5 ;  /* 0x00001005020075a7 */ /* 0x0022a400080011ff */
[----:B--2---:R-:W-:Y:S05]  /*8be0*/  @!P0 NANOSLEEP.SYNCS 0x989680 ;  /* 0x009896800000895d */ /* 0x004fea0003900000 */
[----:B------:R-:W2:Y:S02]  /*8bf0*/  @!P0 SYNCS.PHASECHK.TRANS64 P0, [R2+URZ+0x10], R5 ;  /* 0x00001005020085a7 */ /* 0x000ea400080010ff */
[----:B--2---:R-:W-:Y:S05]  /*8c00*/  @!P0 BRA `(.L_x_151) ;  /* 0xfffffffc00f08947 */ /* 0x004fea000383ffff */
[----:B------:R-:W-:Y:S05]  /*8c10*/  BRA `(.L_x_33) ;  /* 0xffffff9400387947 */ /* 0x000fea000383ffff */
.L_x_41:
[----:B-1----:R1:W2:Y:S02]  /*8c20*/  SYNCS.PHASECHK.TRANS64.TRYWAIT P0, [R2+URZ+0x70], R3 ;  /* 0x00007003020075a7 */ /* 0x0022a400080011ff */
[----:B--2---:R-:W-:Y:S05]  /*8c30*/  @!P0 NANOSLEEP.SYNCS 0x989680 ;  /* 0x009896800000895d */ /* 0x004fea0003900000 */
[----:B------:R-:W2:Y:S02]  /*8c40*/  @!P0 SYNCS.PHASECHK.TRANS64 P0, [R2+URZ+0x70], R3 ;  /* 0x00007003020085a7 */ /* 0x000ea400080010ff */
[----:B--2---:R-:W-:Y:S05]  /*8c50*/  @!P0 BRA `(.L_x_41) ;  /* 0xfffffffc00f08947 */ /* 0x004fea000383ffff */
[----:B------:R-:W-:Y:S05]  /*8c60*/  BRA `(.L_x_152) ;  /* 0xffffff9800087947 */ /* 0x000fea000383ffff */
.L_x_45:
[----:B----4-:R-:W-:-:S07]  /*8c70*/  MOV R0, UR4 ;  /* 0x0000000400007c02 */ /* 0x010fce0008000f00 */
.L_x_153:
[----:B-1----:R1:W2:Y:S02]  /*8c80*/  SYNCS.PHASECHK.TRANS64.TRYWAIT P0, [R0+URZ], R3 ;  /* 0x00000003000075a7 */ /* 0x0022a400080011ff */
[----:B--2---:R-:W-:Y:S05]  /*8c90*/  @!P0 NANOSLEEP.SYNCS 0x989680 ;  /* 0x009896800000895d */ /* 0x004fea0003900000 */
[----:B------:R-:W2:Y:S02]  /*8ca0*/  @!P0 SYNCS.PHASECHK.TRANS64 P0, [R0+URZ], R3 ;  /* 0x00000003000085a7 */ /* 0x000ea400080010ff */
[----:B--2---:R-:W-:Y:S05]  /*8cb0*/  @!P0 BRA `(.L_x_153) ;  /* 0xfffffffc00f08947 */ /* 0x004fea000383ffff */
[----:B------:R-:W-:Y:S05]  /*8cc0*/  BRA `(.L_x_154) ;  /* 0xffffff9c00787947 */ /* 0x000fea000383ffff */
.L_x_48:
[----:B--2---:R2:W3:Y:S02]  /*8cd0*/  SYNCS.PHASECHK.TRANS64.TRYWAIT P0, [R0+URZ+0xd0], R5 ;  /* 0x0000d005000075a7 */ /* 0x0044e400080011ff */
[----:B---3--:R-:W-:Y:S05]  /*8ce0*/  @!P0 NANOSLEEP.SYNCS 0x989680 ;  /* 0x009896800000895d */ /* 0x008fea0003900000 */
[----:B------:R-:W3:Y:S02]  /*8cf0*/  @!P0 SYNCS.PHASECHK.TRANS64 P0, [R0+URZ+0xd0], R5 ;  /* 0x0000d005000085a7 */ /* 0x000ee400080010ff */
[----:B---3--:R-:W-:Y:S05]  /*8d00*/  @!P0 BRA `(.L_x_48) ;  /* 0xfffffffc00f08947 */ /* 0x008fea000383ffff */
[----:B------:R-:W-:Y:S05]  /*8d10*/  BRA `(.L_x_155) ;  /* 0xffffff9c00d87947 */ /* 0x000fea000383ffff */
.L_x_49:
[----:B------:R-:W-:-:S07]  /*8d20*/  MOV R0, UR5 ;  /* 0x0000000500007c02 */ /* 0x000fce0008000f00 */
.L_x_156:
[----:B--2---:R2:W3:Y:S02]  /*8d30*/  SYNCS.PHASECHK.TRANS64.TRYWAIT P0, [R0+URZ+0x80], R7 ;  /* 0x00008007000075a7 */ /* 0x0044e400080011ff */
[----:B---3--:R-:W-:Y:S05]  /*8d40*/  @!P0 NANOSLEEP.SYNCS 0x989680 ;  /* 0x009896800000895d */ /* 0x008fea0003900000 */
[----:B------:R-:W3:Y:S02]  /*8d50*/  @!P0 SYNCS.PHASECHK.TRANS64 P0, [R0+URZ+0x80], R7 ;  /* 0x00008007000085a7 */ /* 0x000ee400080010ff */
[----:B---3--:R-:W-:Y:S05]  /*8d60*/  @!P0 BRA `(.L_x_156) ;  /* 0xfffffffc00f08947 */ /* 0x008fea000383ffff */
[----:B------:R-:W-:Y:S05]  /*8d70*/  BRA `(.L_x_157) ;  /* 0xffffff9c00e87947 */ /* 0x000fea000383ffff */
.L_x_50:
[----:B--2---:R2:W3:Y:S02]  /*8d80*/  SYNCS.PHASECHK.TRANS64.TRYWAIT P1, [R0+URZ+0x70], R5 ;  /* 0x00007005000075a7 */ /* 0x0044e400080211ff */
[----:B---3--:R-:W-:Y:S05]  /*8d90*/  @!P1 NANOSLEEP.SYNCS 0x989680 ;  /* 0x009896800000995d */ /* 0x008fea0003900000 */
[----:B------:R-:W3:Y:S02]  /*8da0*/  @!P1 SYNCS.PHASECHK.TRANS64 P1, [R0+URZ+0x70], R5 ;  /* 0x00007005000095a7 */ /* 0x000ee400080210ff */
[----:B---3--:R-:W-:Y:S05]  /*8db0*/  @!P1 BRA `(.L_x_50) ;  /* 0xfffffffc00f09947 */ /* 0x008fea000383ffff */
[----:B------:R-:W-:Y:S05]  /*8dc0*/  BRA `(.L_x_158) ;  /* 0xffffffa000187947 */ /* 0x000fea000383ffff */
.L_x_53:
[----:B------:R-:W-:-:S07]  /*8dd0*/  MOV R0, UR5 ;  /* 0x0000000500007c02 */ /* 0x000fce0008000f00 */
.L_x_159:
[----:B--2---:R2:W3:Y:S02]  /*8de0*/  SYNCS.PHASECHK.TRANS64.TRYWAIT P0, [R0+URZ+0x80], R3 ;  /* 0x00008003000075a7 */ /* 0x0044e400080011ff */
[----:B---3--:R-:W-:Y:S05]  /*8df0*/  @!P0 NANOSLEEP.SYNCS 0x989680 ;  /* 0x009896800000895d */ /* 0x008fea0003900000 */
[----:B------:R-:W3:Y:S02]  /*8e00*/  @!P0 SYNCS.PHASECHK.TRANS64 P0, [R0+URZ+0x80], R3 ;  /* 0x00008003000085a7 */ /* 0x000ee400080010ff */
[----:B---3--:R-:W-:Y:S05]  /*8e10*/  @!P0 BRA `(.L_x_159) ;  /* 0xfffffffc00f08947 */ /* 0x008fea000383ffff */
[----:B------:R-:W-:Y:S05]  /*8e20*/  BRA `(.L_x_52) ;  /* 0xffffffa0006c7947 */ /* 0x000fea000383ffff */
.L_x_62:
[----:B--2---:R-:W-:-:S04]  /*8e30*/  MOV R4, UR4 ;  /* 0x0000000400047c02 */ /* 0x004fc80008000f00 */
[----:B------:R2:W3:Y:S03]  /*8e40*/  SYNCS.PHASECHK.TRANS64.TRYWAIT P0, [R4+URZ+0x8], R5 ;  /* 0x00000805040075a7 */ /* 0x0004e600080011ff */
[----:B---3--:R-:W-:Y:S05]  /*8e50*/  @!P0 NANOSLEEP.SYNCS 0x989680 ;  /* 0x009896800000895d */ /* 0x008fea0003900000 */
[----:B------:R-:W3:Y:S02]  /*8e60*/  @!P0 SYNCS.PHASECHK.TRANS64 P0, [R4+URZ+0x8], R5 ;  /* 0x00000805040085a7 */ /* 0x000ee400080010ff */
[----:B---3--:R-:W-:Y:S05]  /*8e70*/  @!P0 BRA `(.L_x_62) ;  /* 0xfffffffc00ec8947 */ /* 0x008fea000383ffff */
[----:B------:R-:W-:Y:S05]  /*8e80*/  BRA `(.L_x_61) ;  /* 0xffffffa400207947 */ /* 0x000fea000383ffff */
.L_x_64:
[----:B------:R-:W-:Y:S01]  /*8e90*/  BSSY B0, `(.L_x_160) ;  /* 0x0000006000007945 */ /* 0x000fe20003800000 */
[----:B------:R-:W-:-:S07]  /*8ea0*/  MOV R15, 0xffffffff ;  /* 0xffffffff000f7802 */ /* 0x000fce0000000f00 */
[----:B-12--5:R-:W-:Y:S05]  /*8eb0*/  WARPSYNC.COLLECTIVE R15, `(.L_x_161) ;  /* 0x000000000f0c7348 */ /* 0x026fea0003c00000 */
[----:B------:R-:W-:Y:S02]  /*8ec0*/  ELECT P6, UR79, PT ;  /* 0x00000000004f782f */ /* 0x000fe400038c0000 */
[----:B------:R-:W-:Y:S01]  /*8ed0*/  MOV R14, UR79 ;  /* 0x0000004f000e7c02 */ /* 0x000fe20008000f00 */
[----:B-12--5:R-:W-:Y:S10]  /*8ee0*/  ENDCOLLECTIVE ;  /* 0x000000000000791b */ /* 0x026ff40003800000 */
.L_x_161:
[----:B------:R-:W-:Y:S05]  /*8ef0*/  BSYNC B0 ;  /* 0x0000000000007941 */ /* 0x000fea0003800000 */
.L_x_160:
[----:B------:R-:W-:Y:S05]  /*8f00*/  BRA `(.L_x_162) ;  /* 0xffffffa400507947 */ /* 0x000fea000383ffff */
.L_x_66:
[----:B--2---:R-:W-:-:S04]  /*8f10*/  MOV R2, UR4 ;  /* 0x0000000400027c02 */ /* 0x004fc80008000f00 */
[----:B------:R2:W3:Y:S03]  /*8f20*/  SYNCS.PHASECHK.TRANS64.TRYWAIT P0, [R2+URZ+0x8], R3 ;  /* 0x00000803020075a7 */ /* 0x0004e600080011ff */
[----:B---3--:R-:W-:Y:S05]  /*8f30*/  @!P0 NANOSLEEP.SYNCS 0x989680 ;  /* 0x009896800000895d */ /* 0x008fea0003900000 */
[----:B------:R-:W3:Y:S02]  /*8f40*/  @!P0 SYNCS.PHASECHK.TRANS64 P0, [R2+URZ+0x8], R3 ;  /* 0x00000803020085a7 */ /* 0x000ee400080010ff */
[----:B---3--:R-:W-:Y:S05]  /*8f50*/  @!P0 BRA `(.L_x_66) ;  /* 0xfffffffc00ec8947 */ /* 0x008fea000383ffff */
[----:B------:R-:W-:Y:S05]  /*8f60*/  BRA `(.L_x_65) ;  /* 0xffffffa400547947 */ /* 0x000fea000383ffff */
.L_x_67:
[----:B-1----:R1:W2:Y:S02]  /*8f70*/  SYNCS.PHASECHK.TRANS64.TRYWAIT P0, [R0+URZ+0x70], R5 ;  /* 0x00007005000075a7 */ /* 0x0022a400080011ff */
[----:B--2---:R-:W-:Y:S05]  /*8f80*/  @!P0 NANOSLEEP.SYNCS 0x989680 ;  /* 0x009896800000895d */ /* 0x004fea0003900000 */
[----:B------:R-:W2:Y:S02]  /*8f90*/  @!P0 SYNCS.PHASECHK.TRANS64 P0, [R0+URZ+0x70], R5 ;  /* 0x00007005000085a7 */ /* 0x000ea400080010ff */
[----:B--2---:R-:W-:Y:S05]  /*8fa0*/  @!P0 BRA `(.L_x_67) ;  /* 0xfffffffc00f08947 */ /* 0x004fea000383ffff */
[----:B------:R-:W-:Y:S05]  /*8fb0*/  BRA `(.L_x_163) ;  /* 0xffffffa800387947 */ /* 0x000fea000383ffff */
.L_x_69:
[----:B------:R-:W-:-:S07]  /*8fc0*/  MOV R0, UR7 ;  /* 0x0000000700007c02 */ /* 0x000fce0008000f00 */
.L_x_164:
[----:B-1----:R1:W2:Y:S02]  /*8fd0*/  SYNCS.PHASECHK.TRANS64.TRYWAIT P0, [R0+URZ+0xb0], R5 ;  /* 0x0000b005000075a7 */ /* 0x0022a400080011ff */
[----:B--2---:R-:W-:Y:S05]  /*8fe0*/  @!P0 NANOSLEEP.SYNCS 0x989680 ;  /* 0x009896800000895d */ /* 0x004fea0003900000 */
[----:B------:R-:W2:Y:S02]  /*8ff0*/  @!P0 SYNCS.PHASECHK.TRANS64 P0, [R0+URZ+0xb0], R5 ;  /* 0x0000b005000085a7 */ /* 0x000ea400080010ff */
[----:B--2---:R-:W-:Y:S05]  /*9000*/  @!P0 BRA `(.L_x_164) ;  /* 0xfffffffc00f08947 */ /* 0x004fea000383ffff */
[----:B------:R-:W-:Y:S05]  /*9010*/  BRA `(.L_x_165) ;  /* 0xffffffa800847947 */ /* 0x000fea000383ffff */
.L_x_72:
[----:B------:R-:W-:Y:S07]  /*9020*/  MOV R0, UR6 ;  /* 0x0000000600007c02 */ /* 0x000fee0008000f00 */
.L_x_166:
[----:B-1----:R1:W2:Y:S02]  /*9030*/  SYNCS.PHASECHK.TRANS64.TRYWAIT P0, [R0+URZ], R5 ;  /* 0x00000005000075a7 */ /* 0x0022a400080011ff */
[----:B--2---:R-:W-:Y:S05]  /*9040*/  @!P0 NANOSLEEP.SYNCS 0x989680 ;  /* 0x009896800000895d */ /* 0x004fea0003900000 */
[----:B------:R-:W2:Y:S02]  /*9050*/  @!P0 SYNCS.PHASECHK.TRANS64 P0, [R0+URZ], R5 ;  /* 0x00000005000085a7 */ /* 0x000ea400080010ff */
[----:B--2---:R-:W-:Y:S05]  /*9060*/  @!P0 BRA `(.L_x_166) ;  /* 0xfffffffc00f08947 */ /* 0x004fea000383ffff */
[----:B------:R-:W-:Y:S05]  /*9070*/  BRA `(.L_x_71) ;  /* 0xffffffa800987947 */ /* 0x000fea000383ffff */
.L_x_76:
[----:B-1----:R-:W-:-:S07]  /*9080*/  MOV R0, UR7 ;  /* 0x0000000700007c02 */ /* 0x002fce0008000f00 */
.L_x_167:
[----:B-1----:R1:W2:Y:S02]  /*9090*/  SYNCS.PHASECHK.TRANS64.TRYWAIT P0, [R0+URZ], R3 ;  /* 0x00000003000075a7 */ /* 0x0022a400080011ff */
[----:B--2---:R-:W-:Y:S05]  /*90a0*/  @!P0 NANOSLEEP.SYNCS 0x989680 ;  /* 0x009896800000895d */ /* 0x004fea0003900000 */
[----:B------:R-:W2:Y:S02]  /*90b0*/  @!P0 SYNCS.PHASECHK.TRANS64 P0, [R0+URZ], R3 ;  /* 0x00000003000085a7 */ /* 0x000ea400080010ff */
[----:B--2---:R-:W-:Y:S05]  /*90c0*/  @!P0 BRA `(.L_x_167) ;  /* 0xfffffffc00f08947 */ /* 0x004fea000383ffff */
[----:B------:R-:W-:Y:S05]  /*90d0*/  BRA `(.L_x_168) ;  /* 0xffffffac008c7947 */ /* 0x000fea000383ffff */
.L_x_77:
[----:B------:R-:W-:-:S07]  /*90e0*/  MOV R0, UR7 ;  /* 0x0000000700007c02 */ /* 0x000fce0008000f00 */
.L_x_169:
[----:B-1----:R1:W2:Y:S02]  /*90f0*/  SYNCS.PHASECHK.TRANS64.TRYWAIT P0, [R0+URZ], R3 ;  /* 0x00000003000075a7 */ /* 0x0022a400080011ff */
[----:B--2---:R-:W-:Y:S05]  /*9100*/  @!P0 NANOSLEEP.SYNCS 0x989680 ;  /* 0x009896800000895d */ /* 0x004fea0003900000 */
[----:B------:R-:W2:Y:S02]  /*9110*/  @!P0 SYNCS.PHASECHK.TRANS64 P0, [R0+URZ], R3 ;  /* 0x00000003000085a7 */ /* 0x000ea400080010ff */
[----:B--2---:R-:W-:Y:S05]  /*9120*/  @!P0 BRA `(.L_x_169) ;  /* 0xfffffffc00f08947 */ /* 0x004fea000383ffff */
[----:B------:R-:W-:Y:S05]  /*9130*/  BRA `(.L_x_170) ;  /* 0xffffffac00987947 */ /* 0x000fea000383ffff */
.L_x_78:
[----:B------:R-:W-:-:S07]  /*9140*/  MOV R0, UR7 ;  /* 0x0000000700007c02 */ /* 0x000fce0008000f00 */
.L_x_171:
[----:B-1----:R1:W2:Y:S02]  /*9150*/  SYNCS.PHASECHK.TRANS64.TRYWAIT P0, [R0+URZ], R3 ;  /* 0x00000003000075a7 */ /* 0x0022a400080011ff */
[----:B--2---:R-:W-:Y:S05]  /*9160*/  @!P0 NANOSLEEP.SYNCS 0x989680 ;  /* 0x009896800000895d */ /* 0x004fea0003900000 */
[----:B------:R-:W2:Y:S02]  /*9170*/  @!P0 SYNCS.PHASECHK.TRANS64 P0, [R0+URZ], R3 ;  /* 0x00000003000085a7 */ /* 0x000ea400080010ff */
[----:B--2---:R-:W-:Y:S05]  /*9180*/  @!P0 BRA `(.L_x_171) ;  /* 0xfffffffc00f08947 */ /* 0x004fea000383ffff */
[----:B------:R-:W-:Y:S05]  /*9190*/  BRA `(.L_x_172) ;  /* 0xffffffac00a47947 */ /* 0x000fea000383ffff */
.L_x_81:
[----:B------:R-:W-:-:S07]  /*91a0*/  MOV R0, UR5 ;  /* 0x0000000500007c02 */ /* 0x000fce0008000f00 */
.L_x_173:
[----:B-1----:R1:W2:Y:S02]  /*91b0*/  SYNCS.PHASECHK.TRANS64.TRYWAIT P1, [R0+URZ+0xf0], R3 ;  /* 0x0000f003000075a7 */ /* 0x0022a400080211ff */
[----:B--2---:R-:W-:Y:S05]  /*91c0*/  @!P1 NANOSLEEP.SYNCS 0x989680 ;  /* 0x009896800000995d */ /* 0x004fea0003900000 */
[----:B------:R-:W2:Y:S02]  /*91d0*/  @!P1 SYNCS.PHASECHK.TRANS64 P1, [R0+URZ+0xf0], R3 ;  /* 0x0000f003000095a7 */ /* 0x000ea400080210ff */
[----:B--2---:R-:W-:Y:S05]  /*91e0*/  @!P1 BRA `(.L_x_173) ;  /* 0xfffffffc00f09947 */ /* 0x004fea000383ffff */
[----:B------:R-:W-:Y:S05]  /*91f0*/  BRA `(.L_x_174) ;  /* 0xffffffac00f07947 */ /* 0x000fea000383ffff */
.L_x_86:
[----:B--2---:R2:W3:Y:S02]  /*9200*/  SYNCS.PHASECHK.TRANS64.TRYWAIT P0, [R0+URZ+0x70], R3 ;  /* 0x00007003000075a7 */ /* 0x0044e400080011ff */
[----:B---3--:R-:W-:Y:S05]  /*9210*/  @!P0 NANOSLEEP.SYNCS 0x989680 ;  /* 0x009896800000895d */ /* 0x008fea0003900000 */
[----:B------:R-:W3:Y:S02]  /*9220*/  @!P0 SYNCS.PHASECHK.TRANS64 P0, [R0+URZ+0x70], R3 ;  /* 0x00007003000085a7 */ /* 0x000ee400080010ff */
[----:B---3--:R-:W-:Y:S05]  /*9230*/  @!P0 BRA `(.L_x_86) ;  /* 0xfffffffc00f08947 */ /* 0x008fea000383ffff */
[----:B------:R-:W-:Y:S05]  /*9240*/  BRA `(.L_x_175) ;  /* 0xffffffb000f47947 */ /* 0x000fea000383ffff */
.L_x_89:
[----:B------:R-:W-:Y:S07]  /*9250*/  MOV R0, UR4 ;  /* 0x0000000400007c02 */ /* 0x000fee0008000f00 */
.L_x_176:
[----:B--2---:R2:W3:Y:S02]  /*9260*/  SYNCS.PHASECHK.TRANS64.TRYWAIT P0, [R0+URZ+0x68], R3 ;  /* 0x00006803000075a7 */ /* 0x0044e400080011ff */
[----:B---3--:R-:W-:Y:S05]  /*9270*/  @!P0 NANOSLEEP.SYNCS 0x989680 ;  /* 0x009896800000895d */ /* 0x008fea0003900000 */
[----:B------:R-:W3:Y:S02]  /*9280*/  @!P0 SYNCS.PHASECHK.TRANS64 P0, [R0+URZ+0x68], R3 ;  /* 0x00006803000085a7 */ /* 0x000ee400080010ff */
[----:B---3--:R-:W-:Y:S05]  /*9290*/  @!P0 BRA `(.L_x_176) ;  /* 0xfffffffc00f08947 */ /* 0x008fea000383ffff */
[----:B------:R-:W-:Y:S05]  /*92a0*/  BRA `(.L_x_88) ;  /* 0xffffffb400d47947 */ /* 0x000fea000383ffff */
.L_x_92:
[----:B------:R-:W-:Y:S07]  /*92b0*/  MOV R3, UR4 ;  /* 0x0000000400037c02 */ /* 0x000fee0008000f00 */
.L_x_177:
[----:B-1----:R1:W2:Y:S02]  /*92c0*/  SYNCS.PHASECHK.TRANS64.TRYWAIT P0, [R3+URZ+0x40], R12 ;  /* 0x0000400c030075a7 */ /* 0x0022a400080011ff */
[----:B--2---:R-:W-:Y:S05]  /*92d0*/  @!P0 NANOSLEEP.SYNCS 0x989680 ;  /* 0x009896800000895d */ /* 0x004fea0003900000 */
[----:B------:R-:W2:Y:S02]  /*92e0*/  @!P0 SYNCS.PHASECHK.TRANS64 P0, [R3+URZ+0x40], R12 ;  /* 0x0000400c030085a7 */ /* 0x000ea400080010ff */
[----:B--2---:R-:W-:Y:S05]  /*92f0*/  @!P0 BRA `(.L_x_177) ;  /* 0xfffffffc00f08947 */ /* 0x004fea000383ffff */
[----:B------:R-:W-:Y:S05]  /*9300*/  BRA `(.L_x_178) ;  /* 0xffffffb800507947 */ /* 0x000fea000383ffff */
.L_x_93:
[----:B-1----:R-:W-:Y:S07]  /*9310*/  MOV R3, UR4 ;  /* 0x0000000400037c02 */ /* 0x002fee0008000f00 */
.L_x_179:
[----:B-1----:R1:W2:Y:S02]  /*9320*/  SYNCS.PHASECHK.TRANS64.TRYWAIT P0, [R3+URZ+0x48], R12 ;  /* 0x0000480c030075a7 */ /* 0x0022a400080011ff */
[----:B--2---:R-:W-:Y:S05]  /*9330*/  @!P0 NANOSLEEP.SYNCS 0x989680 ;  /* 0x009896800000895d */ /* 0x004fea0003900000 */
[----:B------:R-:W2:Y:S02]  /*9340*/  @!P0 SYNCS.PHASECHK.TRANS64 P0, [R3+URZ+0x48], R12 ;  /* 0x0000480c030085a7 */ /* 0x000ea400080010ff */
[----:B--2---:R-:W-:Y:S05]  /*9350*/  @!P0 BRA `(.L_x_179) ;  /* 0xfffffffc00f08947 */ /* 0x004fea000383ffff */
[----:B------:R-:W-:Y:S05]  /*9360*/  BRA `(.L_x_180) ;  /* 0xffffffb800ac7947 */ /* 0x000fea000383ffff */
.L_x_94:
[----:B-1----:R-:W-:Y:S07]  /*9370*/  MOV R3, UR4 ;  /* 0x0000000400037c02 */ /* 0x002fee0008000f00 */
.L_x_181:
[----:B-1----:R1:W2:Y:S02]  /*9380*/  SYNCS.PHASECHK.TRANS64.TRYWAIT P0, [R3+URZ+0x50], R12 ;  /* 0x0000500c030075a7 */ /* 0x0022a400080011ff */
[----:B--2---:R-:W-:Y:S05]  /*9390*/  @!P0 NANOSLEEP.SYNCS 0x989680 ;  /* 0x009896800000895d */ /* 0x004fea0003900000 */
[----:B------:R-:W2:Y:S02]  /*93a0*/  @!P0 SYNCS.PHASECHK.TRANS64 P0, [R3+URZ+0x50], R12 ;  /* 0x0000500c030085a7 */ /* 0x000ea400080010ff */
[----:B--2---:R-:W-:Y:S05]  /*93b0*/  @!P0 BRA `(.L_x_181) ;  /* 0xfffffffc00f08947 */ /* 0x004fea000383ffff */
[----:B------:R-:W-:Y:S05]  /*93c0*/  BRA `(.L_x_182) ;  /* 0xffffffbc00087947 */ /* 0x000fea000383ffff */
.L_x_95:
[----:B------:R-:W-:Y:S07]  /*93d0*/  MOV R3, UR4 ;  /* 0x0000000400037c02 */ /* 0x000fee0008000f00 */
.L_x_183:
[----:B-1----:R1:W2:Y:S02]  /*93e0*/  SYNCS.PHASECHK.TRANS64.TRYWAIT P0, [R3+URZ+0x58], R12 ;  /* 0x0000580c030075a7 */ /* 0x0022a400080011ff */
[----:B--2---:R-:W-:Y:S05]  /*93f0*/  @!P0 NANOSLEEP.SYNCS 0x989680 ;  /* 0x009896800000895d */ /* 0x004fea0003900000 */
[----:B------:R-:W2:Y:S02]  /*9400*/  @!P0 SYNCS.PHASECHK.TRANS64 P0, [R3+URZ+0x58], R12 ;  /* 0x0000580c030085a7 */ /* 0x000ea400080010ff */
[----:B--2---:R-:W-:Y:S05]  /*9410*/  @!P0 BRA `(.L_x_183) ;  /* 0xfffffffc00f08947 */ /* 0x004fea000383ffff */
[----:B------:R-:W-:Y:S05]  /*9420*/  BRA `(.L_x_184) ;  /* 0xffffffbc00a87947 */ /* 0x000fea000383ffff */
.L_x_97:
[----:B------:R-:W-:-:S07]  /*9430*/  MOV R0, UR4 ;  /* 0x0000000400007c02 */ /* 0x000fce0008000f00 */
.L_x_185:
[----:B-1----:R1:W3:Y:S02]  /*9440*/  SYNCS.PHASECHK.TRANS64.TRYWAIT P0, [R0+URZ+0x40], R3 ;  /* 0x00004003000075a7 */ /* 0x0022e400080011ff */
[----:B---3--:R-:W-:Y:S05]  /*9450*/  @!P0 NANOSLEEP.SYNCS 0x989680 ;  /* 0x009896800000895d */ /* 0x008fea0003900000 */
[----:B------:R-:W3:Y:S02]  /*9460*/  @!P0 SYNCS.PHASECHK.TRANS64 P0, [R0+URZ+0x40], R3 ;  /* 0x00004003000085a7 */ /* 0x000ee400080010ff */
[----:B---3--:R-:W-:Y:S05]  /*9470*/  @!P0 BRA `(.L_x_185) ;  /* 0xfffffffc00f08947 */ /* 0x008fea000383ffff */
[----:B------:R-:W-:Y:S05]  /*9480*/  BRA `(.L_x_186) ;  /* 0xffffffc000307947 */ /* 0x000fea000383ffff */
.L_x_98:
[----:B-1----:R-:W-:-:S07]  /*9490*/  MOV R0, UR4 ;  /* 0x0000000400007c02 */ /* 0x002fce0008000f00 */
.L_x_187:
[----:B-1----:R1:W3:Y:S02]  /*94a0*/  SYNCS.PHASECHK.TRANS64.TRYWAIT P0, [R0+URZ+0x48], R3 ;  /* 0x00004803000075a7 */ /* 0x0022e400080011ff */
[----:B---3--:R-:W-:Y:S05]  /*94b0*/  @!P0 NANOSLEEP.SYNCS 0x989680 ;  /* 0x009896800000895d */ /* 0x008fea0003900000 */
[----:B------:R-:W3:Y:S02]  /*94c0*/  @!P0 SYNCS.PHASECHK.TRANS64 P0, [R0+URZ+0x48], R3 ;  /* 0x00004803000085a7 */ /* 0x000ee400080010ff */
[----:B---3--:R-:W-:Y:S05]  /*94d0*/  @!P0 BRA `(.L_x_187) ;  /* 0xfffffffc00f08947 */ /* 0x008fea000383ffff */
[----:B------:R-:W-:Y:S05]  /*94e0*/  BRA `(.L_x_188) ;  /* 0xffffffc000207947 */ /* 0x000fea000383ffff */
.L_x_99:
[----:B-1----:R-:W-:-:S07]  /*94f0*/  MOV R0, UR4 ;  /* 0x0000000400007c02 */ /* 0x002fce0008000f00 */
.L_x_189:
[----:B-1----:R1:W3:Y:S02]  /*9500*/  SYNCS.PHASECHK.TRANS64.TRYWAIT P0, [R0+URZ+0x50], R3 ;  /* 0x00005003000075a7 */ /* 0x0022e400080011ff */
[----:B---3--:R-:W-:Y:S05]  /*9510*/  @!P0 NANOSLEEP.SYNCS 0x989680 ;  /* 0x009896800000895d */ /* 0x008fea0003900000 */
[----:B------:R-:W3:Y:S02]  /*9520*/  @!P0 SYNCS.PHASECHK.TRANS64 P0, [R0+URZ+0x50], R3 ;  /* 0x00005003000085a7 */ /* 0x000ee400080010ff */
[----:B---3--:R-:W-:Y:S05]  /*9530*/  @!P0 BRA `(.L_x_189) ;  /* 0xfffffffc00f08947 */ /* 0x008fea000383ffff */
[----:B------:R-:W-:Y:S05]  /*9540*/  BRA `(.L_x_190) ;  /* 0xffffffc000107947 */ /* 0x000fea000383ffff */
.L_x_101:
[----:B--2---:R2:W3:Y:S02]  /*9550*/  SYNCS.PHASECHK.TRANS64.TRYWAIT P0, [R0+URZ+0x70], R3 ;  /* 0x00007003000075a7 */ /* 0x0044e400080011ff */
[----:B---3--:R-:W-:Y:S05]  /*9560*/  @!P0 NANOSLEEP.SYNCS 0x989680 ;  /* 0x009896800000895d */ /* 0x008fea0003900000 */
[----:B------:R-:W3:Y:S02]  /*9570*/  @!P0 SYNCS.PHASECHK.TRANS64 P0, [R0+URZ+0x70], R3 ;  /* 0x00007003000085a7 */ /* 0x000ee400080010ff */
[----:B---3--:R-:W-:Y:S05]  /*9580*/  @!P0 BRA `(.L_x_101) ;  /* 0xfffffffc00f08947 */ /* 0x008fea000383ffff */
[----:B------:R-:W-:Y:S05]  /*9590*/  BRA `(.L_x_191) ;  /* 0xffffffc000e47947 */ /* 0x000fea000383ffff */
.L_x_112:
[----:B-1----:R-:W-:Y:S04]  /*95a0*/  MOV R0, UR44 ;  /* 0x0000002c00007c02 */ /* 0x002fe80008000f00 */
[----:B------:R1:W2:Y:S03]  /*95b0*/  SYNCS.PHASECHK.TRANS64.TRYWAIT P1, [R0+URZ+0x20], R5 ;  /* 0x00002005000075a7 */ /* 0x0002a600080211ff */
[----:B--2---:R-:W-:Y:S05]  /*95c0*/  @!P1 NANOSLEEP.SYNCS 0x989680 ;  /* 0x009896800000995d */ /* 0x004fea0003900000 */
[----:B------:R-:W2:Y:S02]  /*95d0*/  @!P1 SYNCS.PHASECHK.TRANS64 P1, [R0+URZ+0x20], R5 ;  /* 0x00002005000095a7 */ /* 0x000ea400080210ff */
[----:B--2---:R-:W-:Y:S05]  /*95e0*/  @!P1 BRA `(.L_x_112) ;  /* 0xfffffffc00ec9947 */ /* 0x004fea000383ffff */
[----:B------:R-:W-:Y:S05]  /*95f0*/  BRA `(.L_x_111) ;  /* 0xffffffcc00dc7947 */ /* 0x000fea000383ffff */
.L_x_114:
[----:B-1----:R1:W4:Y:S02]  /*9600*/  SYNCS.PHASECHK.TRANS64.TRYWAIT P0, [R78+URZ+0x90], R3 ;  /* 0x000090034e0075a7 */ /* 0x00232400080011ff */
[----:B----4-:R-:W-:Y:S05]  /*9610*/  @!P0 NANOSLEEP.SYNCS 0x989680 ;  /* 0x009896800000895d */ /* 0x010fea0003900000 */
[----:B------:R-:W4:Y:S02]  /*9620*/  @!P0 SYNCS.PHASECHK.TRANS64 P0, [R78+URZ+0x90], R3 ;  /* 0x000090034e0085a7 */ /* 0x000f2400080010ff */
[----:B----4-:R-:W-:Y:S05]  /*9630*/  @!P0 BRA `(.L_x_114) ;  /* 0xfffffffc00f08947 */ /* 0x010fea000383ffff */
[----:B------:R-:W-:Y:S05]  /*9640*/  BRA `(.L_x_113) ;  /* 0xffffffcc00fc7947 */ /* 0x000fea000383ffff */
.L_x_123:
[----:B--2---:R2:W3:Y:S02]  /*9650*/  SYNCS.PHASECHK.TRANS64.TRYWAIT P0, [R3+URZ+0x20], R0 ;  /* 0x00002000030075a7 */ /* 0x0044e400080011ff */
[----:B---3--:R-:W-:Y:S05]  /*9660*/  @!P0 NANOSLEEP.SYNCS 0x989680 ;  /* 0x009896800000895d */ /* 0x008fea0003900000 */
[----:B------:R-:W3:Y:S02]  /*9670*/  @!P0 SYNCS.PHASECHK.TRANS64 P0, [R3+URZ+0x20], R0 ;  /* 0x00002000030085a7 */ /* 0x000ee400080010ff */
[----:B---3--:R-:W-:Y:S05]  /*9680*/  @!P0 BRA `(.L_x_123) ;  /* 0xfffffffc00f08947 */ /* 0x008fea000383ffff */
[----:B------:R-:W-:Y:S05]  /*9690*/  BRA `(.L_x_122) ;  /* 0xffffffd800087947 */ /* 0x000fea000383ffff */
.L_x_131:
[----:B--2---:R2:W3:Y:S02]  /*96a0*/  SYNCS.PHASECHK.TRANS64.TRYWAIT P0, [R87+URZ+0x20], R4 ;  /* 0x00002004570075a7 */ /* 0x0044e400080011ff */
[----:B---3--:R-:W-:Y:S05]  /*96b0*/  @!P0 NANOSLEEP.SYNCS 0x989680 ;  /* 0x009896800000895d */ /* 0x008fea0003900000 */
[----:B------:R-:W3:Y:S02]  /*96c0*/  @!P0 SYNCS.PHASECHK.TRANS64 P0, [R87+URZ+0x20], R4 ;  /* 0x00002004570085a7 */ /* 0x000ee400080010ff */
[----:B---3--:R-:W-:Y:S05]  /*96d0*/  @!P0 BRA `(.L_x_131) ;  /* 0xfffffffc00f08947 */ /* 0x008fea000383ffff */
[----:B------:R-:W-:Y:S05]  /*96e0*/  BRA `(.L_x_130) ;  /* 0xffffffe000247947 */ /* 0x000fea000383ffff */
.L_x_139:
[----:B--2---:R2:W3:Y:S02]  /*96f0*/  SYNCS.PHASECHK.TRANS64.TRYWAIT P0, [R92+URZ+0x20], R3 ;  /* 0x000020035c0075a7 */ /* 0x0044e400080011ff */
[----:B---3--:R-:W-:Y:S05]  /*9700*/  @!P0 NANOSLEEP.SYNCS 0x989680 ;  /* 0x009896800000895d */ /* 0x008fea0003900000 */
[----:B------:R-:W3:Y:S02]  /*9710*/  @!P0 SYNCS.PHASECHK.TRANS64 P0, [R92+URZ+0x20], R3 ;  /* 0x000020035c0085a7 */ /* 0x000ee400080010ff */
[----:B---3--:R-:W-:Y:S05]  /*9720*/  @!P0 BRA `(.L_x_139) ;  /* 0xfffffffc00f08947 */ /* 0x008fea000383ffff */
[----:B------:R-:W-:Y:S05]  /*9730*/  BRA `(.L_x_138) ;  /* 0xffffffe800407947 */ /* 0x000fea000383ffff */
        .weak           $__internal_0_$__cuda_sm10x_tcgen05_guardrail_trap_col_being_dealloced_not_returned_by_alloc
        .type           $__internal_0_$__cuda_sm10x_tcgen05_guardrail_trap_col_being_dealloced_not_returned_by_alloc,@function
        .size           $__internal_0_$__cuda_sm10x_tcgen05_guardrail_trap_col_being_dealloced_not_returned_by_alloc,($__internal_1_$__cuda_sm10x_tcgen05_guardrail_trap_phase_invalid_during_alloc - $__internal_0_$__cuda_sm10x_tcgen05_guardrail_trap_col_being_dealloced_not_returned_by_alloc)
$__internal_0_$__cuda_sm10x_tcgen05_guardrail_trap_col_being_dealloced_not_returned_by_alloc:
[----:B------:R-:W-:Y:S05]  /*9740*/  BPT.TRAP 0x1 ;  /* 0x000000040000795c */ /* 0x000fea0000300000 */
[----:B------:R-:W-:-:S04]  /*9750*/  HFMA2 R3, -RZ, RZ, 0, 0 ;  /* 0x00000000ff037431 */ /* 0x000fc800000001ff */
[----:B------:R-:W-:Y:S05]  /*9760*/  RET.REL.NODEC R2 `(_ZN7cutlass13device_kernelINS_4gemm6kernel13GemmUniversalIN4cute5tupleIJiiiiEEENS1_10collective13CollectiveMmaINS1_35MainloopSm100TmaUmmaWarpSpecializedILi2ELi2ELi4ENS5_IJNS4_1CILi4EEESB_NSA_ILi1EEEEEEEENS5_IJNSA_ILi128EEESF_NSA_ILi64EEEEEENS_6half_tENS5_IJSC_llEEESI_SJ_NS4_8TiledMMAINS4_8MMA_AtomIJNS4_26SM100_MMA_F16BF16_2x1SM_SSISI_SI_fLi128ELi128ELNS4_4UMMA5MajorE1ELSO_1ELNSN_7ScaleInE0ELSP_0EEEEEENS4_6LayoutINS5_IJSC_SC_SC_EEENS5_IJNSA_ILi0EEESU_SU_EEEEENS5_IJNS4_10UnderscoreESX_SX_EEEEENS4_28SM100_TMA_2SM_LOAD_MULTICASTENS4_14ComposedLayoutINS4_7SwizzleILi3ELi4ELi3EEENS4_18smem_ptr_flag_bitsILi16EEENSS_INS5_IJSG_NSA_ILi8EEEEEENS5_IJSC_SG_EEEEEEEvNS4_8identityES10_S1A_vS1B_EENS_8epilogue10collective18CollectiveEpilogueINS1D_23Sm100TmaWarpSpecializedILi4ELi2ELi16ELb1ELb0EEEJNS5_IJSG_SF_SG_EEENS5_IJNSS_ISG_SC_EENSS_INS5_IJNSA_ILi16EEENSA_ILi2EEEEEES18_EEEEESI_NS5_IJlSC_lEEESI_S1P_NS1D_6fusion15FusionCallbacksIS1H_NS1Q_17LinearCombinationISI_fSI_fLNS_15FloatRoundStyleE2EEES1I_S1O_JEEENS4_5SM1004TMEM4LOAD26SM100_TMEM_LOAD_32dp32b16xENS4_13SM90_TMA_LOADENS11_INS12_ILi1ELi4ELi3EEES15_NSS_INS5_IJS16_S1K_EEENS5_IJS1K_SC_EEEEEEENS4_39AutoVectorizingCopyWithAssumedAlignmentILi128EEENS4_14SM90_TMA_STOREES25_S27_S27_EEEvvEEEEvNT_6ParamsE) ;  /* 0xffffff6802247950 */ /* 0x000fea0003c3ffff */
        .weak           $__internal_1_$__cuda_sm10x_tcgen05_guardrail_trap_phase_invalid_during_alloc
        .type           $__internal_1_$__cuda_sm10x_tcgen05_guardrail_trap_phase_invalid_during_alloc,@function
        .size           $__internal_1_$__cuda_sm10x_tcgen05_guardrail_trap_phase_invalid_during_alloc,($__internal_2_$__cuda_sm10x_tcgen05_guardrail_trap_unallocated_columns_being_dealloced - $__internal_1_$__cuda_sm10x_tcgen05_guardrail_trap_phase_invalid_during_alloc)
$__internal_1_$__cuda_sm10x_tcgen05_guardrail_trap_phase_invalid_during_alloc:
[----:B------:R-:W-:Y:S05]  /*9770*/  BPT.TRAP 0x1 ;  /* 0x000000040000795c */ /* 0x000fea0000300000 */
[----:B------:R-:W-:-:S04]  /*9780*/  MOV R3, 0x0 ;  /* 0x0000000000037802 */ /* 0x000fc80000000f00 */
[----:B------:R-:W-:Y:S05]  /*9790*/  RET.REL.NODEC R2 `(_ZN7cutlass13device_kernelINS_4gemm6kernel13GemmUniversalIN4cute5tupleIJiiiiEEENS1_10collective13CollectiveMmaINS1_35MainloopSm100TmaUmmaWarpSpecializedILi2ELi2ELi4ENS5_IJNS4_1CILi4EEESB_NSA_ILi1EEEEEEEENS5_IJNSA_ILi128EEESF_NSA_ILi64EEEEEENS_6half_tENS5_IJSC_llEEESI_SJ_NS4_8TiledMMAINS4_8MMA_AtomIJNS4_26SM100_MMA_F16BF16_2x1SM_SSISI_SI_fLi128ELi128ELNS4_4UMMA5MajorE1ELSO_1ELNSN_7ScaleInE0ELSP_0EEEEEENS4_6LayoutINS5_IJSC_SC_SC_EEENS5_IJNSA_ILi0EEESU_SU_EEEEENS5_IJNS4_10UnderscoreESX_SX_EEEEENS4_28SM100_TMA_2SM_LOAD_MULTICASTENS4_14ComposedLayoutINS4_7SwizzleILi3ELi4ELi3EEENS4_18smem_ptr_flag_bitsILi16EEENSS_INS5_IJSG_NSA_ILi8EEEEEENS5_IJSC_SG_EEEEEEEvNS4_8identityES10_S1A_vS1B_EENS_8epilogue10collective18CollectiveEpilogueINS1D_23Sm100TmaWarpSpecializedILi4ELi2ELi16ELb1ELb0EEEJNS5_IJSG_SF_SG_EEENS5_IJNSS_ISG_SC_EENSS_INS5_IJNSA_ILi16EEENSA_ILi2EEEEEES18_EEEEESI_NS5_IJlSC_lEEESI_S1P_NS1D_6fusion15FusionCallbacksIS1H_NS1Q_17LinearCombinationISI_fSI_fLNS_15FloatRoundStyleE2EEES1I_S1O_JEEENS4_5SM1004TMEM4LOAD26SM100_TMEM_LOAD_32dp32b16xENS4_13SM90_TMA_LOADENS11_INS12_ILi1ELi4ELi3EEES15_NSS_INS5_IJS16_S1K_EEENS5_IJS1K_SC_EEEEEEENS4_39AutoVectorizingCopyWithAssumedAlignmentILi128EEENS4_14SM90_TMA_STOREES25_S27_S27_EEEvvEEEEvNT_6ParamsE) ;  /* 0xffffff6802187950 */ /* 0x000fea0003c3ffff */
        .weak           $__internal_2_$__cuda_sm10x_tcgen05_guardrail_trap_unallocated_columns_being_dealloced
        .type           $__internal_2_$__cuda_sm10x_tcgen05_guardrail_trap_unallocated_columns_being_dealloced,@function
        .size           $__internal_2_$__cuda_sm10x_tcgen05_guardrail_trap_unallocated_columns_being_dealloced,(.L_x_193 - $__internal_2_$__cuda_sm10x_tcgen05_guardrail_trap_unallocated_columns_being_dealloced)
$__internal_2_$__cuda_sm10x_tcgen05_guardrail_trap_unallocated_columns_being_dealloced:
[----:B------:R-:W-:Y:S05]  /*97a0*/  BPT.TRAP 0x1 ;  /* 0x000000040000795c */ /* 0x000fea0000300000 */
[----:B------:R-:W-:-:S04]  /*97b0*/  HFMA2 R3, -RZ, RZ, 0, 0 ;  /* 0x00000000ff037431 */ /* 0x000fc800000001ff */
[----:B------:R-:W-:Y:S05]  /*97c0*/  RET.REL.NODEC R2 `(_ZN7cutlass13device_kernelINS_4gemm6kernel13GemmUniversalIN4cute5tupleIJiiiiEEENS1_10collective13CollectiveMmaINS1_35MainloopSm100TmaUmmaWarpSpecializedILi2ELi2ELi4ENS5_IJNS4_1CILi4EEESB_NSA_ILi1EEEEEEEENS5_IJNSA_ILi128EEESF_NSA_ILi64EEEEEENS_6half_tENS5_IJSC_llEEESI_SJ_NS4_8TiledMMAINS4_8MMA_AtomIJNS4_26SM100_MMA_F16BF16_2x1SM_SSISI_SI_fLi128ELi128ELNS4_4UMMA5MajorE1ELSO_1ELNSN_7ScaleInE0ELSP_0EEEEEENS4_6LayoutINS5_IJSC_SC_SC_EEENS5_IJNSA_ILi0EEESU_SU_EEEEENS5_IJNS4_10UnderscoreESX_SX_EEEEENS4_28SM100_TMA_2SM_LOAD_MULTICASTENS4_14ComposedLayoutINS4_7SwizzleILi3ELi4ELi3EEENS4_18smem_ptr_flag_bitsILi16EEENSS_INS5_IJSG_NSA_ILi8EEEEEENS5_IJSC_SG_EEEEEEEvNS4_8identityES10_S1A_vS1B_EENS_8epilogue10collective18CollectiveEpilogueINS1D_23Sm100TmaWarpSpecializedILi4ELi2ELi16ELb1ELb0EEEJNS5_IJSG_SF_SG_EEENS5_IJNSS_ISG_SC_EENSS_INS5_IJNSA_ILi16EEENSA_ILi2EEEEEES18_EEEEESI_NS5_IJlSC_lEEESI_S1P_NS1D_6fusion15FusionCallbacksIS1H_NS1Q_17LinearCombinationISI_fSI_fLNS_15FloatRoundStyleE2EEES1I_S1O_JEEENS4_5SM1004TMEM4LOAD26SM100_TMEM_LOAD_32dp32b16xENS4_13SM90_TMA_LOADENS11_INS12_ILi1ELi4ELi3EEES15_NSS_INS5_IJS16_S1K_EEENS5_IJS1K_SC_EEEEEEENS4_39AutoVectorizingCopyWithAssumedAlignmentILi128EEENS4_14SM90_TMA_STOREES25_S27_S27_EEEvvEEEEvNT_6ParamsE) ;  /* 0xffffff68020c7950 */ /* 0x000fea0003c3ffff */
.L_x_192:
[----:B------:R-:W-:-:S00]  /*97d0*/  BRA `(.L_x_192) ;  /* 0xfffffffc00fc7947 */ /* 0x000fc0000383ffff */
[----:B------:R-:W-:-:S00]  /*97e0*/  NOP ;  /* 0x0000000000007918 */ /* 0x000fc00000000000 */
        /* <DEDUP_REMOVED lines=9> */
.L_x_193:


//--------------------- .nv.global.init           --------------------------
	.section	.nv.global.init,"aw",@progbits
.nv.global.init:
	.type		$str$27,@object
	.size		$str$27,($str$28 - $str$27)
$str$27:
        /*0000*/ 	.byte	0x28, 0x61, 0x64, 0x64, 0x72, 0x65, 0x73, 0x73, 0x20, 0x26, 0x20, 0x6d, 0x61, 0x73, 0x6b, 0x29
        /*0010*/ 	.byte	0x20, 0x3d, 0x3d, 0x20, 0x30, 0x00
	.type		$str$28,@object
	.size		$str$28,($str$26 - $str$28)
$str$28:
        /*0016*/ 	.byte	0x2f, 0x74, 0x6d, 0x70, 0x2f, 0x63, 0x75, 0x74, 0x6c, 0x61, 0x73, 0x73, 0x5f, 0x73, 0x77, 0x65
        /*0026*/ 	.byte	0x65, 0x70, 0x5f, 0x73, 0x72, 0x63, 0x2f, 0x69, 0x6e, 0x63, 0x6c, 0x75, 0x64, 0x65, 0x2f, 0x63
        /*0036*/ 	.byte	0x75, 0x74, 0x65, 0x2f, 0x70, 0x6f, 0x69, 0x6e, 0x74, 0x65, 0x72, 0x5f, 0x66, 0x6c, 0x61, 0x67
        /*0046*/ 	.byte	0x67, 0x65, 0x64, 0x2e, 0x68, 0x70, 0x70, 0x00
	.type		$str$26,@object
	.size		$str$26,($str$25 - $str$26)
$str$26:
        /*004e*/ 	.byte	0x2f, 0x74, 0x6d, 0x70, 0x2f, 0x63, 0x75, 0x74, 0x6c, 0x61, 0x73, 0x73, 0x5f, 0x73, 0x77, 0x65
        /*005e*/ 	.byte	0x65, 0x70, 0x5f, 0x73, 0x72, 0x63, 0x2f, 0x69, 0x6e, 0x63, 0x6c, 0x75, 0x64, 0x65, 0x2f, 0x63
        /*006e*/ 	.byte	0x75, 0x74, 0x65, 0x2f, 0x61, 0x74, 0x6f, 0x6d, 0x2f, 0x63, 0x6f, 0x70, 0x79, 0x5f, 0x74, 0x72
        /*007e*/ 	.byte	0x61, 0x69, 0x74, 0x73, 0x5f, 0x73, 0x6d, 0x31, 0x30, 0x30, 0x2e, 0x68, 0x70, 0x70, 0x00
	.type		$str$25,@object
	.size		$str$25,(__unnamed_1 - $str$25)
$str$25:
        /*008d*/ 	.byte	0x28, 0x28, 0x75, 0x69, 0x6e, 0x74, 0x33, 0x32, 0x5f, 0x74, 0x28, 0x74, 0x68, 0x72, 0x65, 0x61
        /*009d*/ 	.byte	0x64, 0x49, 0x64, 0x78, 0x2e, 0x78, 0x29, 0x20, 0x2f, 0x20, 0x33, 0x32, 0x29, 0x20, 0x25, 0x20
        /*00ad*/ 	.byte	0x34, 0x29, 0x20, 0x3d, 0x3d, 0x20, 0x28, 0x28, 0x28, 0x74, 0x6d, 0x65, 0x6d, 0x5f, 0x61, 0x64
        /*00bd*/ 	.byte	0x64, 0x72, 0x20, 0x3e, 0x3e, 0x20, 0x31, 0x36, 0x29, 0x20, 0x2f, 0x20, 0x33, 0x32, 0x29, 0x20
        /*00cd*/ 	.byte	0x25, 0x20, 0x34, 0x29, 0x00
	.type		__unnamed_1,@object
	.size		__unnamed_1,(__unnamed_2 - __unnamed_1)
__unnamed_1:
        /*00d2*/ 	.byte	0x61, 0x75, 0x74, 0x6f, 0x20, 0x63, 0x75, 0x74, 0x65, 0x3a, 0x3a, 0x61, 0x73, 0x5f, 0x70, 0x6f
        /* <DEDUP_REMOVED lines=24> */
        /*0262*/ 	.byte	0x34, 0x38, 0x3e, 0x3e, 0x3e, 0x3e, 0x5d, 0x00
	.type		__unnamed_2,@object
	.size		__unnamed_2,(.L_2 - __unnamed_2)
__unnamed_2:
        /* <DEDUP_REMOVED lines=40> */
        /*04ea*/ 	.byte	0x3a, 0x3a, 0x43, 0x3c, 0x30, 0x3e, 0x3e, 0x3e, 0x3e, 0x5d, 0x00
.L_2:


//--------------------- .nv.shared._ZN7cutlass13device_kernelINS_4gemm6kernel13GemmUniversalIN4cute5tupleIJiiiiEEENS1_10collective13CollectiveMmaINS1_35MainloopSm100TmaUmmaWarpSpecializedILi2ELi2ELi4ENS5_IJNS4_1CILi4EEESB_NSA_ILi1EEEEEEEENS5_IJNSA_ILi128EEESF_NSA_ILi64EEEEEENS_6half_tENS5_IJSC_llEEESI_SJ_NS4_8TiledMMAINS4_8MMA_AtomIJNS4_26SM100_MMA_F16BF16_2x1SM_SSISI_SI_fLi128ELi128ELNS4_4UMMA5MajorE1ELSO_1ELNSN_7ScaleInE0ELSP_0EEEEEENS4_6LayoutINS5_IJSC_SC_SC_EEENS5_IJNSA_ILi0EEESU_SU_EEEEENS5_IJNS4_10UnderscoreESX_SX_EEEEENS4_28SM100_TMA_2SM_LOAD_MULTICASTENS4_14ComposedLayoutINS4_7SwizzleILi3ELi4ELi3EEENS4_18smem_ptr_flag_bitsILi16EEENSS_INS5_IJSG_NSA_ILi8EEEEEENS5_IJSC_SG_EEEEEEEvNS4_8identityES10_S1A_vS1B_EENS_8epilogue10collective18CollectiveEpilogueINS1D_23Sm100TmaWarpSpecializedILi4ELi2ELi16ELb1ELb0EEEJNS5_IJSG_SF_SG_EEENS5_IJNSS_ISG_SC_EENSS_INS5_IJNSA_ILi16EEENSA_ILi2EEEEEES18_EEEEESI_NS5_IJlSC_lEEESI_S1P_NS1D_6fusion15FusionCallbacksIS1H_NS1Q_17LinearCombinationISI_fSI_fLNS_15FloatRoundStyleE2EEES1I_S1O_JEEENS4_5SM1004TMEM4LOAD26SM100_TMEM_LOAD_32dp32b16xENS4_13SM90_TMA_LOADENS11_INS12_ILi1ELi4ELi3EEES15_NSS_INS5_IJS16_S1K_EEENS5_IJS1K_SC_EEEEEEENS4_39AutoVectorizingCopyWithAssumedAlignmentILi128EEENS4_14SM90_TMA_STOREES25_S27_S27_EEEvvEEEEvNT_6ParamsE --------------------------
	.section	.nv.shared._ZN7cutlass13device_kernelINS_4gemm6kernel13GemmUniversalIN4cute5tupleIJiiiiEEENS1_10collective13CollectiveMmaINS1_35MainloopSm100TmaUmmaWarpSpecializedILi2ELi2ELi4ENS5_IJNS4_1CILi4EEESB_NSA_ILi1EEEEEEEENS5_IJNSA_ILi128EEESF_NSA_ILi64EEEEEENS_6half_tENS5_IJSC_llEEESI_SJ_NS4_8TiledMMAINS4_8MMA_AtomIJNS4_26SM100_MMA_F16BF16_2x1SM_SSISI_SI_fLi128ELi128ELNS4_4UMMA5MajorE1ELSO_1ELNSN_7ScaleInE0ELSP_0EEEEEENS4_6LayoutINS5_IJSC_SC_SC_EEENS5_IJNSA_ILi0EEESU_SU_EEEEENS5_IJNS4_10UnderscoreESX_SX_EEEEENS4_28SM100_TMA_2SM_LOAD_MULTICASTENS4_14ComposedLayoutINS4_7SwizzleILi3ELi4ELi3EEENS4_18smem_ptr_flag_bitsILi16EEENSS_INS5_IJSG_NSA_ILi8EEEEEENS5_IJSC_SG_EEEEEEEvNS4_8identityES10_S1A_vS1B_EENS_8epilogue10collective18CollectiveEpilogueINS1D_23Sm100TmaWarpSpecializedILi4ELi2ELi16ELb1ELb0EEEJNS5_IJSG_SF_SG_EEENS5_IJNSS_ISG_SC_EENSS_INS5_IJNSA_ILi16EEENSA_ILi2EEEEEES18_EEEEESI_NS5_IJlSC_lEEESI_S1P_NS1D_6fusion15FusionCallbacksIS1H_NS1Q_17LinearCombinationISI_fSI_fLNS_15FloatRoundStyleE2EEES1I_S1O_JEEENS4_5SM1004TMEM4LOAD26SM100_TMEM_LOAD_32dp32b16xENS4_13SM90_TMA_LOADENS11_INS12_ILi1ELi4ELi3EEES15_NSS_INS5_IJS16_S1K_EEENS5_IJS1K_SC_EEEEEEENS4_39AutoVectorizingCopyWithAssumedAlignmentILi128EEENS4_14SM90_TMA_STOREES25_S27_S27_EEEvvEEEEvNT_6ParamsE,"aw",@nobits
	.sectionflags	@""
	.align	16
	.zero		1024


//--------------------- .nv.shared.reserved.0     --------------------------
	.section	.nv.shared.reserved.0,"aw",@nobits
	.weak		__nv_reservedSMEM_offset_0_alias
	.size		__nv_reservedSMEM_offset_0_alias, 0, 64
	.other		__nv_reservedSMEM_offset_0_alias,@"STO_CUDA_RESERVED_SHARED STV_DEFAULT"
__nv_reservedSMEM_offset_0_alias:
	.zero		0
.nv.shared.reserved.0:
	.zero		64
	.weak		__nv_reservedSMEM_tcgen05_partition
	.type		__nv_reservedSMEM_tcgen05_partition,@object
	.size		__nv_reservedSMEM_tcgen05_partition,(.L_0 - __nv_reservedSMEM_tcgen05_partition)
__nv_reservedSMEM_tcgen05_partition:
	.zero		32
.L_0:


//--------------------- .nv.global                --------------------------
	.section	.nv.global,"aw",@nobits
.nv.global:
	.type		_ZN40_INTERNAL_fc876c14_4_k_cu_678d0fb7_304754cute1_E,@object
	.size		_ZN40_INTERNAL_fc876c14_4_k_cu_678d0fb7_304754cute1_E,(_ZN40_INTERNAL_fc876c14_4_k_cu_678d0fb7_304754cuda3std3__45__cpo6cbeginE - _ZN40_INTERNAL_fc876c14_4_k_cu_678d0fb7_304754cute1_E)
_ZN40_INTERNAL_fc876c14_4_k_cu_678d0fb7_304754cute1_E:
	.zero		1
	.type		_ZN40_INTERNAL_fc876c14_4_k_cu_678d0fb7_304754cuda3std3__45__cpo6cbeginE,@object
	.size		_ZN40_INTERNAL_fc876c14_4_k_cu_678d0fb7_304754cuda3std3__45__cpo6cbeginE,(_ZN40_INTERNAL_fc876c14_4_k_cu_678d0fb7_304754cuda3std3__48in_placeE - _ZN40_INTERNAL_fc876c14_4_k_cu_678d0fb7_304754cuda3std3__45__cpo6cbeginE)
_ZN40_INTERNAL_fc876c14_4_k_cu_678d0fb7_304754cuda3std3__45__cpo6cbeginE:
	.zero		1
	.type		_ZN40_INTERNAL_fc876c14_4_k_cu_678d0fb7_304754cuda3std3__48in_placeE,@object
	.size		_ZN40_INTERNAL_fc876c14_4_k_cu_678d0fb7_304754cuda3std3__48in_placeE,(_ZN40_INTERNAL_fc876c14_4_k_cu_678d0fb7_304754cuda3std6ranges3__45__cpo9iter_moveE - _ZN40_INTERNAL_fc876c14_4_k_cu_678d0fb7_304754cuda3std3__48in_placeE)
_ZN40_INTERNAL_fc876c14_4_k_cu_678d0fb7_304754cuda3std3__48in_placeE:
	.zero		1
	.type		_ZN40_INTERNAL_fc876c14_4_k_cu_678d0fb7_304754cuda3std6ranges3__45__cpo9iter_moveE,@object
	.size		_ZN40_INTERNAL_fc876c14_4_k_cu_678d0fb7_304754cuda3std6ranges3__45__cpo9iter_moveE,(_ZN40_INTERNAL_fc876c14_4_k_cu_678d0fb7_304754cuda3std3__45__cpo5beginE - _ZN40_INTERNAL_fc876c14_4_k_cu_678d0fb7_304754cuda3std6ranges3__45__cpo9iter_moveE)
_ZN40_INTERNAL_fc876c14_4_k_cu_678d0fb7_304754cuda3std6ranges3__45__cpo9iter_moveE:
	.zero		1
	.type		_ZN40_INTERNAL_fc876c14_4_k_cu_678d0fb7_304754cuda3std3__45__cpo5beginE,@object
	.size		_ZN40_INTERNAL_fc876c14_4_k_cu_678d0fb7_304754cuda3std3__45__cpo5beginE,(_ZN40_INTERNAL_fc876c14_4_k_cu_678d0fb7_304754cuda3std3__442_GLOBAL__N__fc876c14_4_k_cu_678d0fb7_304756ignoreE - _ZN40_INTERNAL_fc876c14_4_k_cu_678d0fb7_304754cuda3std3__45__cpo5beginE)
_ZN40_INTERNAL_fc876c14_4_k_cu_678d0fb7_304754cuda3std3__45__cpo5beginE:
	.zero		1
	.type		_ZN40_INTERNAL_fc876c14_4_k_cu_678d0fb7_304754cuda3std3__442_GLOBAL__N__fc876c14_4_k_cu_678d0fb7_304756ignoreE,@object
	.size		_ZN40_INTERNAL_fc876c14_4_k_cu_678d0fb7_304754cuda3std3__442_GLOBAL__N__fc876c14_4_k_cu_678d0fb7_304756ignoreE,(_ZN40_INTERNAL_fc876c14_4_k_cu_678d0fb7_304754cute7productE - _ZN40_INTERNAL_fc876c14_4_k_cu_678d0fb7_304754cuda3std3__442_GLOBAL__N__fc876c14_4_k_cu_678d0fb7_304756ignoreE)
_ZN40_INTERNAL_fc876c14_4_k_cu_678d0fb7_304754cuda3std3__442_GLOBAL__N__fc876c14_4_k_cu_678d0fb7_304756ignoreE:
	.zero		1
	.type		_ZN40_INTERNAL_fc876c14_4_k_cu_678d0fb7_304754cute7productE,@object
	.size		_ZN40_INTERNAL_fc876c14_4_k_cu_678d0fb7_304754cute7productE,(_ZN40_INTERNAL_fc876c14_4_k_cu_678d0fb7_304754cuda3std3__45__cpo3endE - _ZN40_INTERNAL_fc876c14_4_k_cu_678d0fb7_304754cute7productE)
_ZN40_INTERNAL_fc876c14_4_k_cu_678d0fb7_304754cute7productE:
	.zero		1
	.type		_ZN40_INTERNAL_fc876c14_4_k_cu_678d0fb7_304754cuda3std3__45__cpo3endE,@object
	.size		_ZN40_INTERNAL_fc876c14_4_k_cu_678d0fb7_304754cuda3std3__45__cpo3endE,(_ZN40_INTERNAL_fc876c14_4_k_cu_678d0fb7_304754cuda3std3__419piecewise_constructE - _ZN40_INTERNAL_fc876c14_4_k_cu_678d0fb7_304754cuda3std3__45__cpo3endE)
_ZN40_INTERNAL_fc876c14_4_k_cu_678d0fb7_304754cuda3std3__45__cpo3endE:
	.zero		1
	.type		_ZN40_INTERNAL_fc876c14_4_k_cu_678d0fb7_304754cuda3std3__419piecewise_constructE,@object
	.size		_ZN40_INTERNAL_fc876c14_4_k_cu_678d0fb7_304754cuda3std3__419piecewise_constructE,(_ZN40_INTERNAL_fc876c14_4_k_cu_678d0fb7_304754cuda3std3__45__cpo4cendE - _ZN40_INTERNAL_fc876c14_4_k_cu_678d0fb7_304754cuda3std3__419piecewise_constructE)
_ZN40_INTERNAL_fc876c14_4_k_cu_678d0fb7_304754cuda3std3__419piecewise_constructE:
	.zero		1
	.type		_ZN40_INTERNAL_fc876c14_4_k_cu_678d0fb7_304754cuda3std3__45__cpo4cendE,@object
	.size		_ZN40_INTERNAL_fc876c14_4_k_cu_678d0fb7_304754cuda3std3__45__cpo4cendE,(_ZN40_INTERNAL_fc876c14_4_k_cu_678d0fb7_304754cuda3std6ranges3__45__cpo4swapE - _ZN40_INTERNAL_fc876c14_4_k_cu_678d0fb7_304754cuda3std3__45__cpo4cendE)
_ZN40_INTERNAL_fc876c14_4_k_cu_678d0fb7_304754cuda3std3__45__cpo4cendE:
	.zero		1
	.type		_ZN40_INTERNAL_fc876c14_4_k_cu_678d0fb7_304754cuda3std6ranges3__45__cpo4swapE,@object
	.size		_ZN40_INTERNAL_fc876c14_4_k_cu_678d0fb7_304754cuda3std6ranges3__45__cpo4swapE,(.L_10 - _ZN40_INTERNAL_fc876c14_4_k_cu_678d0fb7_304754cuda3std6ranges3__45__cpo4swapE)
_ZN40_INTERNAL_fc876c14_4_k_cu_678d0fb7_304754cuda3std6ranges3__45__cpo4swapE:
	.zero		1
.L_10:


//--------------------- .nv.constant0._ZN7cutlass13device_kernelINS_4gemm6kernel13GemmUniversalIN4cute5tupleIJiiiiEEENS1_10collective13CollectiveMmaINS1_35MainloopSm100TmaUmmaWarpSpecializedILi2ELi2ELi4ENS5_IJNS4_1CILi4EEESB_NSA_ILi1EEEEEEEENS5_IJNSA_ILi128EEESF_NSA_ILi64EEEEEENS_6half_tENS5_IJSC_llEEESI_SJ_NS4_8TiledMMAINS4_8MMA_AtomIJNS4_26SM100_MMA_F16BF16_2x1SM_SSISI_SI_fLi128ELi128ELNS4_4UMMA5MajorE1ELSO_1ELNSN_7ScaleInE0ELSP_0EEEEEENS4_6LayoutINS5_IJSC_SC_SC_EEENS5_IJNSA_ILi0EEESU_SU_EEEEENS5_IJNS4_10UnderscoreESX_SX_EEEEENS4_28SM100_TMA_2SM_LOAD_MULTICASTENS4_14ComposedLayoutINS4_7SwizzleILi3ELi4ELi3EEENS4_18smem_ptr_flag_bitsILi16EEENSS_INS5_IJSG_NSA_ILi8EEEEEENS5_IJSC_SG_EEEEEEEvNS4_8identityES10_S1A_vS1B_EENS_8epilogue10collective18CollectiveEpilogueINS1D_23Sm100TmaWarpSpecializedILi4ELi2ELi16ELb1ELb0EEEJNS5_IJSG_SF_SG_EEENS5_IJNSS_ISG_SC_EENSS_INS5_IJNSA_ILi16EEENSA_ILi2EEEEEES18_EEEEESI_NS5_IJlSC_lEEESI_S1P_NS1D_6fusion15FusionCallbacksIS1H_NS1Q_17LinearCombinationISI_fSI_fLNS_15FloatRoundStyleE2EEES1I_S1O_JEEENS4_5SM1004TMEM4LOAD26SM100_TMEM_LOAD_32dp32b16xENS4_13SM90_TMA_LOADENS11_INS12_ILi1ELi4ELi3EEES15_NSS_INS5_IJS16_S1K_EEENS5_IJS1K_SC_EEEEEEENS4_39AutoVectorizingCopyWithAssumedAlignmentILi128EEENS4_14SM90_TMA_STOREES25_S27_S27_EEEvvEEEEvNT_6ParamsE --------------------------
	.section	.nv.constant0._ZN7cutlass13device_kernelINS_4gemm6kernel13GemmUniversalIN4cute5tupleIJiiiiEEENS1_10collective13CollectiveMmaINS1_35MainloopSm100TmaUmmaWarpSpecializedILi2ELi2ELi4ENS5_IJNS4_1CILi4EEESB_NSA_ILi1EEEEEEEENS5_IJNSA_ILi128EEESF_NSA_ILi64EEEEEENS_6half_tENS5_IJSC_llEEESI_SJ_NS4_8TiledMMAINS4_8MMA_AtomIJNS4_26SM100_MMA_F16BF16_2x1SM_SSISI_SI_fLi128ELi128ELNS4_4UMMA5MajorE1ELSO_1ELNSN_7ScaleInE0ELSP_0EEEEEENS4_6LayoutINS5_IJSC_SC_SC_EEENS5_IJNSA_ILi0EEESU_SU_EEEEENS5_IJNS4_10UnderscoreESX_SX_EEEEENS4_28SM100_TMA_2SM_LOAD_MULTICASTENS4_14ComposedLayoutINS4_7SwizzleILi3ELi4ELi3EEENS4_18smem_ptr_flag_bitsILi16EEENSS_INS5_IJSG_NSA_ILi8EEEEEENS5_IJSC_SG_EEEEEEEvNS4_8identityES10_S1A_vS1B_EENS_8epilogue10collective18CollectiveEpilogueINS1D_23Sm100TmaWarpSpecializedILi4ELi2ELi16ELb1ELb0EEEJNS5_IJSG_SF_SG_EEENS5_IJNSS_ISG_SC_EENSS_INS5_IJNSA_ILi16EEENSA_ILi2EEEEEES18_EEEEESI_NS5_IJlSC_lEEESI_S1P_NS1D_6fusion15FusionCallbacksIS1H_NS1Q_17LinearCombinationISI_fSI_fLNS_15FloatRoundStyleE2EEES1I_S1O_JEEENS4_5SM1004TMEM4LOAD26SM100_TMEM_LOAD_32dp32b16xENS4_13SM90_TMA_LOADENS11_INS12_ILi1ELi4ELi3EEES15_NSS_INS5_IJS16_S1K_EEENS5_IJS1K_SC_EEEEEEENS4_39AutoVectorizingCopyWithAssumedAlignmentILi128EEENS4_14SM90_TMA_STOREES25_S27_S27_EEEvvEEEEvNT_6ParamsE,"a",@progbits
	.sectionflags	@""
	.align	4
.nv.constant0._ZN7cutlass13device_kernelINS_4gemm6kernel13GemmUniversalIN4cute5tupleIJiiiiEEENS1_10collective13CollectiveMmaINS1_35MainloopSm100TmaUmmaWarpSpecializedILi2ELi2ELi4ENS5_IJNS4_1CILi4EEESB_NSA_ILi1EEEEEEEENS5_IJNSA_ILi128EEESF_NSA_ILi64EEEEEENS_6half_tENS5_IJSC_llEEESI_SJ_NS4_8TiledMMAINS4_8MMA_AtomIJNS4_26SM100_MMA_F16BF16_2x1SM_SSISI_SI_fLi128ELi128ELNS4_4UMMA5MajorE1ELSO_1ELNSN_7ScaleInE0ELSP_0EEEEEENS4_6LayoutINS5_IJSC_SC_SC_EEENS5_IJNSA_ILi0EEESU_SU_EEEEENS5_IJNS4_10UnderscoreESX_SX_EEEEENS4_28SM100_TMA_2SM_LOAD_MULTICASTENS4_14ComposedLayoutINS4_7SwizzleILi3ELi4ELi3EEENS4_18smem_ptr_flag_bitsILi16EEENSS_INS5_IJSG_NSA_ILi8EEEEEENS5_IJSC_SG_EEEEEEEvNS4_8identityES10_S1A_vS1B_EENS_8epilogue10collective18CollectiveEpilogueINS1D_23Sm100TmaWarpSpecializedILi4ELi2ELi16ELb1ELb0EEEJNS5_IJSG_SF_SG_EEENS5_IJNSS_ISG_SC_EENSS_INS5_IJNSA_ILi16EEENSA_ILi2EEEEEES18_EEEEESI_NS5_IJlSC_lEEESI_S1P_NS1D_6fusion15FusionCallbacksIS1H_NS1Q_17LinearCombinationISI_fSI_fLNS_15FloatRoundStyleE2EEES1I_S1O_JEEENS4_5SM1004TMEM4LOAD26SM100_TMEM_LOAD_32dp32b16xENS4_13SM90_TMA_LOADENS11_INS12_ILi1ELi4ELi3EEES15_NSS_INS5_IJS16_S1K_EEENS5_IJS1K_SC_EEEEEEENS4_39AutoVectorizingCopyWithAssumedAlignmentILi128EEENS4_14SM90_TMA_STOREES25_S27_S27_EEEvvEEEEvNT_6ParamsE:
	.zero		2944


//--------------------- SYMBOLS --------------------------

	.type		.nv.reservedSmem.offset0,@object
	.size		.nv.reservedSmem.offset0,0x4
	.type		.nv.reservedSmem.cap,@object
	.size		.nv.reservedSmem.cap,0x4
	.type		__assertfail,@function
